	.target	sm_80

	.elftype	@"ET_EXEC"


//--------------------- .note.nv.tkinfo           --------------------------
	.section	.note.nv.tkinfo,"",@"SHT_NOTE"
	.sectionflags	@"SHF_NOTE_NV_TKINFO"
	.tkinfo
        /*0018*/ 	.word	0x00000002
        /*0030*/ 	.string	""
        /*0030*/ 	.string	"ptxas"
        /*0030*/ 	.string	"Cuda compilation tools, release 13.0, V13.0.88"
        /*0030*/ 	.string	"Build cuda_13.0.r13.0/compiler.36424714_0"
        /*0030*/ 	.string	"-v  -suppress-debug-info  -lineinfo  -arch sm_80 "



//--------------------- .note.nv.cuinfo           --------------------------
	.section	.note.nv.cuinfo,"",@"SHT_NOTE"
	.sectionflags	@"SHF_NOTE_NV_CUINFO"
        /*0018*/ 	.short	0x0002
        /*001a*/ 	.short	0x0050
        /*001c*/ 	.short	0x0082
	.zero		2


//--------------------- .nv.info                  --------------------------
	.section	.nv.info,"",@"SHT_CUDA_INFO"
	.align	4


	//----- nvinfo : EIATTR_REGCOUNT
	.align		4
        /*0000*/ 	.byte	0x04, 0x2f
        /*0002*/ 	.short	(.L_1 - .L_0)
	.align		4
.L_0:
        /*0004*/ 	.word	index@(matmul_kernel)
        /*0008*/ 	.word	0x000000df


	//----- nvinfo : EIATTR_FRAME_SIZE
	.align		4
.L_1:
        /*000c*/ 	.byte	0x04, 0x11
        /*000e*/ 	.short	(.L_3 - .L_2)
	.align		4
.L_2:
        /*0010*/ 	.word	index@(matmul_kernel)
        /*0014*/ 	.word	0x00000000


	//----- nvinfo : EIATTR_MIN_STACK_SIZE
	.align		4
.L_3:
        /*0018*/ 	.byte	0x04, 0x12
        /*001a*/ 	.short	(.L_5 - .L_4)
	.align		4
.L_4:
        /*001c*/ 	.word	index@(matmul_kernel)
        /*0020*/ 	.word	0x00000000
.L_5:


//--------------------- .nv.info.matmul_kernel    --------------------------
	.section	.nv.info.matmul_kernel,"",@"SHT_CUDA_INFO"
	.sectionflags	@""
	.align	4


	//----- nvinfo : EIATTR_CUDA_API_VERSION
	.align		4
        /*0000*/ 	.byte	0x04, 0x37
        /*0002*/ 	.short	(.L_7 - .L_6)
.L_6:
        /*0004*/ 	.word	0x00000082


	//----- nvinfo : EIATTR_SW2861232_WAR
	.align		4
.L_7:
        /*0008*/ 	.byte	0x01, 0x35
	.zero		2


	//----- nvinfo : EIATTR_PARAM_CBANK
	.align		4
        /*000c*/ 	.byte	0x04, 0x0a
        /*000e*/ 	.short	(.L_9 - .L_8)
	.align		4
.L_8:
        /*0010*/ 	.word	index@(.nv.constant0.matmul_kernel)
        /*0014*/ 	.short	0x0160
        /*0016*/ 	.short	0x0050


	//----- nvinfo : EIATTR_CBANK_PARAM_SIZE
	.align		4
.L_9:
        /*0018*/ 	.byte	0x03, 0x19
        /*001a*/ 	.short	0x0050


	//----- nvinfo : EIATTR_KPARAM_INFO
	.align		4
        /*001c*/ 	.byte	0x04, 0x17
        /*001e*/ 	.short	(.L_11 - .L_10)
.L_10:
        /*0020*/ 	.word	0x00000000
        /*0024*/ 	.short	0x000d
        /*0026*/ 	.short	0x0048
        /*0028*/ 	.byte	0x00, 0xf4, 0x21, 0x00


	//----- nvinfo : EIATTR_KPARAM_INFO
	.align		4
.L_11:
        /*002c*/ 	.byte	0x04, 0x17
        /*002e*/ 	.short	(.L_13 - .L_12)
.L_12:
        /*0030*/ 	.word	0x00000000
        /*0034*/ 	.short	0x000c
        /*0036*/ 	.short	0x0040
        /*0038*/ 	.byte	0x00, 0xf4, 0x21, 0x00


	//----- nvinfo : EIATTR_KPARAM_INFO
	.align		4
.L_13:
        /*003c*/ 	.byte	0x04, 0x17
        /*003e*/ 	.short	(.L_15 - .L_14)
.L_14:
        /*0040*/ 	.word	0x00000000
        /*0044*/ 	.short	0x000b
        /*0046*/ 	.short	0x0038
        /*0048*/ 	.byte	0x00, 0xf0, 0x11, 0x00


	//----- nvinfo : EIATTR_KPARAM_INFO
	.align		4
.L_15:
        /*004c*/ 	.byte	0x04, 0x17
        /*004e*/ 	.short	(.L_17 - .L_16)
.L_16:
        /*0050*/ 	.word	0x00000000
        /*0054*/ 	.short	0x000a
        /*0056*/ 	.short	0x0034
        /*0058*/ 	.byte	0x00, 0xf0, 0x11, 0x00


	//----- nvinfo : EIATTR_KPARAM_INFO
	.align		4
.L_17:
        /*005c*/ 	.byte	0x04, 0x17
        /*005e*/ 	.short	(.L_19 - .L_18)
.L_18:
        /*0060*/ 	.word	0x00000000
        /*0064*/ 	.short	0x0009
        /*0066*/ 	.short	0x0030
        /*0068*/ 	.byte	0x00, 0xf0, 0x11, 0x00


	//----- nvinfo : EIATTR_KPARAM_INFO
	.align		4
.L_19:
        /*006c*/ 	.byte	0x04, 0x17
        /*006e*/ 	.short	(.L_21 - .L_20)
.L_20:
        /*0070*/ 	.word	0x00000000
        /*0074*/ 	.short	0x0008
        /*0076*/ 	.short	0x002c
        /*0078*/ 	.byte	0x00, 0xf0, 0x11, 0x00


	//----- nvinfo : EIATTR_KPARAM_INFO
	.align		4
.L_21:
        /*007c*/ 	.byte	0x04, 0x17
        /*007e*/ 	.short	(.L_23 - .L_22)
.L_22:
        /*0080*/ 	.word	0x00000000
        /*0084*/ 	.short	0x0007
        /*0086*/ 	.short	0x0028
        /*0088*/ 	.byte	0x00, 0xf0, 0x11, 0x00


	//----- nvinfo : EIATTR_KPARAM_INFO
	.align		4
.L_23:
        /*008c*/ 	.byte	0x04, 0x17
        /*008e*/ 	.short	(.L_25 - .L_24)
.L_24:
        /*0090*/ 	.word	0x00000000
        /*0094*/ 	.short	0x0006
        /*0096*/ 	.short	0x0024
        /*0098*/ 	.byte	0x00, 0xf0, 0x11, 0x00


	//----- nvinfo : EIATTR_KPARAM_INFO
	.align		4
.L_25:
        /*009c*/ 	.byte	0x04, 0x17
        /*009e*/ 	.short	(.L_27 - .L_26)
.L_26:
        /*00a0*/ 	.word	0x00000000
        /*00a4*/ 	.short	0x0005
        /*00a6*/ 	.short	0x0020
        /*00a8*/ 	.byte	0x00, 0xf0, 0x11, 0x00


	//----- nvinfo : EIATTR_KPARAM_INFO
	.align		4
.L_27:
        /*00ac*/ 	.byte	0x04, 0x17
        /*00ae*/ 	.short	(.L_29 - .L_28)
.L_28:
        /*00b0*/ 	.word	0x00000000
        /*00b4*/ 	.short	0x0004
        /*00b6*/ 	.short	0x001c
        /*00b8*/ 	.byte	0x00, 0xf0, 0x11, 0x00


	//----- nvinfo : EIATTR_KPARAM_INFO
	.align		4
.L_29:
        /*00bc*/ 	.byte	0x04, 0x17
        /*00be*/ 	.short	(.L_31 - .L_30)
.L_30:
        /*00c0*/ 	.word	0x00000000
        /*00c4*/ 	.short	0x0003
        /*00c6*/ 	.short	0x0018
        /*00c8*/ 	.byte	0x00, 0xf0, 0x11, 0x00


	//----- nvinfo : EIATTR_KPARAM_INFO
	.align		4
.L_31:
        /*00cc*/ 	.byte	0x04, 0x17
        /*00ce*/ 	.short	(.L_33 - .L_32)
.L_32:
        /*00d0*/ 	.word	0x00000000
        /*00d4*/ 	.short	0x0002
        /*00d6*/ 	.short	0x0010
        /*00d8*/ 	.byte	0x00, 0xf4, 0x21, 0x00


	//----- nvinfo : EIATTR_KPARAM_INFO
	.align		4
.L_33:
        /*00dc*/ 	.byte	0x04, 0x17
        /*00de*/ 	.short	(.L_35 - .L_34)
.L_34:
        /*00e0*/ 	.word	0x00000000
        /*00e4*/ 	.short	0x0001
        /*00e6*/ 	.short	0x0008
        /*00e8*/ 	.byte	0x00, 0xf4, 0x21, 0x00


	//----- nvinfo : EIATTR_KPARAM_INFO
	.align		4
.L_35:
        /*00ec*/ 	.byte	0x04, 0x17
        /*00ee*/ 	.short	(.L_37 - .L_36)
.L_36:
        /*00f0*/ 	.word	0x00000000
        /*00f4*/ 	.short	0x0000
        /*00f6*/ 	.short	0x0000
        /*00f8*/ 	.byte	0x00, 0xf4, 0x21, 0x00


	//----- nvinfo : EIATTR_MAXREG_COUNT
	.align		4
.L_37:
        /*00fc*/ 	.byte	0x03, 0x1b
        /*00fe*/ 	.short	0x00ff


	//----- nvinfo : EIATTR_NUM_BARRIERS
	.align		4
        /*0100*/ 	.byte	0x02, 0x4c
        /*0102*/ 	.byte	0x01
	.zero		1


	//----- nvinfo : EIATTR_MERCURY_ISA_VERSION
	.align		4
        /*0104*/ 	.byte	0x03, 0x5f
        /*0106*/ 	.short	0x0000


	//----- nvinfo : EIATTR_EXIT_INSTR_OFFSETS
	.align		4
        /*0108*/ 	.byte	0x04, 0x1c
        /*010a*/ 	.short	(.L_39 - .L_38)


	//   ....[0]....
.L_38:
        /*010c*/ 	.word	0x00004140


	//   ....[1]....
        /*0110*/ 	.word	0x00004170


	//----- nvinfo : EIATTR_REQNTID
	.align		4
.L_39:
        /*0114*/ 	.byte	0x04, 0x10
        /*0116*/ 	.short	(.L_41 - .L_40)
.L_40:
        /*0118*/ 	.word	0x00000100
        /*011c*/ 	.word	0x00000001
        /*0120*/ 	.word	0x00000001
.L_41:


//--------------------- .nv.callgraph             --------------------------
	.section	.nv.callgraph,"",@"SHT_CUDA_CALLGRAPH"
	.align	4
	.sectionentsize	8
	.align		4
        /*0000*/ 	.word	0x00000000
	.align		4
        /*0004*/ 	.word	0xffffffff
	.align		4
        /*0008*/ 	.word	0x00000000
	.align		4
        /*000c*/ 	.word	0xfffffffe
	.align		4
        /*0010*/ 	.word	0x00000000
	.align		4
        /*0014*/ 	.word	0xfffffffd
	.align		4
        /*0018*/ 	.word	0x00000000
	.align		4
        /*001c*/ 	.word	0xfffffffc


//--------------------- .nv.rel.action            --------------------------
	.section	.nv.rel.action,"",@"SHT_CUDA_RELOCINFO"
	.align	8
	.sectionentsize	8
        /*0000*/ 	.byte	0x73, 0x00, 0x00, 0x00, 0x00, 0x00, 0x00, 0x00, 0x00, 0x00, 0x00, 0x11, 0x25, 0x00, 0x05, 0x36


//--------------------- .nv.constant0.matmul_kernel --------------------------
	.section	.nv.constant0.matmul_kernel,"a",@progbits
	.sectionflags	@""
	.align	4
.nv.constant0.matmul_kernel:
	.zero		432


//--------------------- .text.matmul_kernel       --------------------------
	.section	.text.matmul_kernel,"ax",@progbits
	.sectioninfo	@"SHI_REGISTERS=223"
	.align	128
        .global         matmul_kernel
        .type           matmul_kernel,@function
        .size           matmul_kernel,(.L_x_5 - matmul_kernel)
        .other          matmul_kernel,@"STO_CUDA_ENTRY STV_DEFAULT"
matmul_kernel:
.text.matmul_kernel:
[----:B------:R-:W-:Y:S02]  /*0000*/  IMAD.MOV.U32 R1, RZ, RZ, c[0x0][0x28] ;  /* 0x00000a00ff017624 */ /* 0x000fe400078e00ff */
[----:B------:R-:W-:Y:S01]  /*0010*/  IMAD.MOV.U32 R0, RZ, RZ, c[0x0][0x17c] ;  /* 0x00005f00ff007624 */ /* 0x000fe200078e00ff */
[----:B------:R-:W0:Y:S01]  /*0020*/  S2R R5, SR_CTAID.X ;  /* 0x0000000000057919 */ /* 0x000e220000002500 */
[----:B------:R-:W-:Y:S01]  /*0030*/  IMAD.MOV.U32 R19, RZ, RZ, c[0x0][0x180] ;  /* 0x00006000ff137624 */ /* 0x000fe200078e00ff */
[----:B------:R-:W-:Y:S02]  /*0040*/  ULDC UR4, c[0x0][0x180] ;  /* 0x0000600000047ab9 */ /* 0x000fe40000000800 */
[----:B------:R-:W-:Y:S01]  /*0050*/  IADD3 R0, R0, 0x3f, RZ ;  /* 0x0000003f00007810 */ /* 0x000fe20007ffe0ff */
[----:B------:R-:W-:Y:S01]  /*0060*/  ULDC.64 UR6, c[0x0][0x118] ;  /* 0x0000460000067ab9 */ /* 0x000fe20000000a00 */
[----:B------:R-:W-:Y:S02]  /*0070*/  IADD3 R19, R19, 0x3f, RZ ;  /* 0x0000003f13137810 */ /* 0x000fe40007ffe0ff */
[----:B------:R-:W-:-:S04]  /*0080*/  SHF.R.S32.HI R3, RZ, 0x1f, R0 ;  /* 0x0000001fff037819 */ /* 0x000fc80000011400 */
[----:B------:R-:W-:-:S04]  /*0090*/  LEA.HI R3, R3, R0, RZ, 0x6 ;  /* 0x0000000003037211 */ /* 0x000fc800078f30ff */
[----:B------:R-:W-:-:S05]  /*00a0*/  SHF.R.S32.HI R3, RZ, 0x6, R3 ;  /* 0x00000006ff037819 */ /* 0x000fca0000011403 */
[----:B------:R-:W-:Y:S01]  /*00b0*/  IMAD.SHL.U32 R4, R3, 0x8, RZ ;  /* 0x0000000803047824 */ /* 0x000fe200078e00ff */
[----:B0-----:R-:W-:-:S04]  /*00c0*/  IABS R8, R5 ;  /* 0x0000000500087213 */ /* 0x001fc80000000000 */
[-C--:B------:R-:W-:Y:S02]  /*00d0*/  IABS R7, R4.reuse ;  /* 0x0000000400077213 */ /* 0x080fe40000000000 */
[----:B------:R-:W-:Y:S02]  /*00e0*/  IABS R10, R4 ;  /* 0x00000004000a7213 */ /* 0x000fe40000000000 */
[----:B------:R-:W0:Y:S08]  /*00f0*/  I2F.RP R0, R7 ;  /* 0x0000000700007306 */ /* 0x000e300000209400 */
[----:B0-----:R-:W0:Y:S02]  /*0100*/  MUFU.RCP R0, R0 ;  /* 0x0000000000007308 */ /* 0x001e240000001000 */
[----:B0-----:R-:W-:Y:S01]  /*0110*/  IADD3 R2, R0, 0xffffffe, RZ ;  /* 0x0ffffffe00027810 */ /* 0x001fe20007ffe0ff */
[----:B------:R-:W-:-:S05]  /*0120*/  IMAD.MOV R0, RZ, RZ, -R10 ;  /* 0x000000ffff007224 */ /* 0x000fca00078e0a0a */
[----:B------:R0:W1:Y:S02]  /*0130*/  F2I.FTZ.U32.TRUNC.NTZ R3, R2 ;  /* 0x0000000200037305 */ /* 0x000064000021f000 */
[----:B0-----:R-:W-:Y:S02]  /*0140*/  IMAD.MOV.U32 R2, RZ, RZ, RZ ;  /* 0x000000ffff027224 */ /* 0x001fe400078e00ff */
[----:B-1----:R-:W-:-:S04]  /*0150*/  IMAD.MOV R6, RZ, RZ, -R3 ;  /* 0x000000ffff067224 */ /* 0x002fc800078e0a03 */
[----:B------:R-:W-:Y:S02]  /*0160*/  IMAD R9, R6, R7, RZ ;  /* 0x0000000706097224 */ /* 0x000fe400078e02ff */
[----:B------:R-:W-:Y:S02]  /*0170*/  IMAD.MOV.U32 R6, RZ, RZ, R8 ;  /* 0x000000ffff067224 */ /* 0x000fe400078e0008 */
[----:B------:R-:W-:-:S06]  /*0180*/  IMAD.HI.U32 R3, R3, R9, R2 ;  /* 0x0000000903037227 */ /* 0x000fcc00078e0002 */
[----:B------:R-:W-:-:S04]  /*0190*/  IMAD.HI.U32 R3, R3, R6, RZ ;  /* 0x0000000603037227 */ /* 0x000fc800078e00ff */
[----:B------:R-:W-:-:S05]  /*01a0*/  IMAD R0, R3, R0, R6 ;  /* 0x0000000003007224 */ /* 0x000fca00078e0206 */
[----:B------:R-:W-:-:S13]  /*01b0*/  ISETP.GT.U32.AND P1, PT, R7, R0, PT ;  /* 0x000000000700720c */ /* 0x000fda0003f24070 */
[----:B------:R-:W-:Y:S01]  /*01c0*/  @!P1 IMAD.IADD R0, R0, 0x1, -R7 ;  /* 0x0000000100009824 */ /* 0x000fe200078e0a07 */
[----:B------:R-:W-:Y:S02]  /*01d0*/  @!P1 IADD3 R3, R3, 0x1, RZ ;  /* 0x0000000103039810 */ /* 0x000fe40007ffe0ff */
[----:B------:R-:W-:Y:S02]  /*01e0*/  ISETP.NE.AND P1, PT, R4, RZ, PT ;  /* 0x000000ff0400720c */ /* 0x000fe40003f25270 */
[----:B------:R-:W-:Y:S02]  /*01f0*/  ISETP.GE.U32.AND P0, PT, R0, R7, PT ;  /* 0x000000070000720c */ /* 0x000fe40003f06070 */
[----:B------:R-:W-:-:S04]  /*0200*/  LOP3.LUT R0, R5, R4, RZ, 0x3c, !PT ;  /* 0x0000000405007212 */ /* 0x000fc800078e3cff */
[----:B------:R-:W-:Y:S01]  /*0210*/  ISETP.GE.AND P2, PT, R0, RZ, PT ;  /* 0x000000ff0000720c */ /* 0x000fe20003f46270 */
[----:B------:R-:W-:-:S05]  /*0220*/  IMAD.MOV.U32 R0, RZ, RZ, c[0x0][0x178] ;  /* 0x00005e00ff007624 */ /* 0x000fca00078e00ff */
[----:B------:R-:W-:Y:S02]  /*0230*/  IADD3 R0, R0, 0x7f, RZ ;  /* 0x0000007f00007810 */ /* 0x000fe40007ffe0ff */
[----:B------:R-:W-:-:S05]  /*0240*/  @P0 IADD3 R3, R3, 0x1, RZ ;  /* 0x0000000103030810 */ /* 0x000fca0007ffe0ff */
[----:B------:R-:W-:Y:S01]  /*0250*/  IMAD.MOV.U32 R2, RZ, RZ, R3 ;  /* 0x000000ffff027224 */ /* 0x000fe200078e0003 */
[----:B------:R-:W-:-:S03]  /*0260*/  SHF.R.S32.HI R3, RZ, 0x1f, R0 ;  /* 0x0000001fff037819 */ /* 0x000fc60000011400 */
[----:B------:R-:W-:Y:S01]  /*0270*/  @!P2 IMAD.MOV R2, RZ, RZ, -R2 ;  /* 0x000000ffff02a224 */ /* 0x000fe200078e0a02 */
[----:B------:R-:W-:Y:S02]  /*0280*/  @!P1 LOP3.LUT R2, RZ, R4, RZ, 0x33, !PT ;  /* 0x00000004ff029212 */ /* 0x000fe400078e33ff */
[----:B------:R-:W-:-:S03]  /*0290*/  LEA.HI R3, R3, R0, RZ, 0x7 ;  /* 0x0000000003037211 */ /* 0x000fc600078f38ff */
[----:B------:R-:W-:Y:S02]  /*02a0*/  IMAD.SHL.U32 R13, R2, 0x8, RZ ;  /* 0x00000008020d7824 */ /* 0x000fe400078e00ff */
[----:B------:R-:W-:-:S03]  /*02b0*/  IMAD.MOV R2, RZ, RZ, -R2 ;  /* 0x000000ffff027224 */ /* 0x000fc600078e0a02 */
[----:B------:R-:W-:Y:S01]  /*02c0*/  LEA.HI.SX32 R3, R3, -R13, 0x19 ;  /* 0x8000000d03037211 */ /* 0x000fe200078fcaff */
[----:B------:R-:W-:-:S03]  /*02d0*/  IMAD R4, R4, R2, R5 ;  /* 0x0000000204047224 */ /* 0x000fc600078e0205 */
[----:B------:R-:W-:Y:S02]  /*02e0*/  IMNMX R11, R3, 0x8, PT ;  /* 0x00000008030b7817 */ /* 0x000fe40003800200 */
[----:B------:R-:W-:Y:S02]  /*02f0*/  IABS R9, R4 ;  /* 0x0000000400097213 */ /* 0x000fe40000000000 */
[----:B------:R-:W-:-:S04]  /*0300*/  IABS R7, R11 ;  /* 0x0000000b00077213 */ /* 0x000fc80000000000 */
[----:B------:R-:W0:Y:S08]  /*0310*/  I2F.RP R0, R7 ;  /* 0x0000000700007306 */ /* 0x000e300000209400 */
[----:B0-----:R-:W0:Y:S02]  /*0320*/  MUFU.RCP R0, R0 ;  /* 0x0000000000007308 */ /* 0x001e240000001000 */
[----:B0-----:R-:W-:-:S06]  /*0330*/  IADD3 R3, R0, 0xffffffe, RZ ;  /* 0x0ffffffe00037810 */ /* 0x001fcc0007ffe0ff */
[----:B------:R-:W0:Y:S02]  /*0340*/  F2I.FTZ.U32.TRUNC.NTZ R3, R3 ;  /* 0x0000000300037305 */ /* 0x000e24000021f000 */
[----:B0-----:R-:W-:-:S04]  /*0350*/  IMAD.MOV R6, RZ, RZ, -R3 ;  /* 0x000000ffff067224 */ /* 0x001fc800078e0a03 */
[----:B------:R-:W-:Y:S01]  /*0360*/  IMAD.MOV.U32 R2, RZ, RZ, R6 ;  /* 0x000000ffff027224 */ /* 0x000fe200078e0006 */
[----:B------:R-:W-:-:S03]  /*0370*/  IABS R6, R11 ;  /* 0x0000000b00067213 */ /* 0x000fc60000000000 */
[----:B------:R-:W-:Y:S02]  /*0380*/  IMAD R5, R2, R7, RZ ;  /* 0x0000000702057224 */ /* 0x000fe400078e02ff */
[----:B------:R-:W-:Y:S02]  /*0390*/  IMAD.MOV.U32 R2, RZ, RZ, RZ ;  /* 0x000000ffff027224 */ /* 0x000fe400078e00ff */
[----:B------:R-:W-:Y:S02]  /*03a0*/  IMAD.MOV R0, RZ, RZ, -R6 ;  /* 0x000000ffff007224 */ /* 0x000fe400078e0a06 */
        /* <DEDUP_REMOVED lines=9> */
[----:B------:R-:W-:Y:S02]  /*0440*/  ISETP.GE.AND P2, PT, R0, RZ, PT ;  /* 0x000000ff0000720c */ /* 0x000fe40003f46270 */
[----:B------:R-:W0:Y:S05]  /*0450*/  S2R R0, SR_TID.X ;  /* 0x0000000000007919 */ /* 0x000e2a0000002100 */
[----:B------:R-:W-:Y:S02]  /*0460*/  @P0 IADD3 R2, R2, 0x1, RZ ;  /* 0x0000000102020810 */ /* 0x000fe40007ffe0ff */
[----:B------:R-:W-:-:S03]  /*0470*/  ISETP.GT.AND P0, PT, R19, 0x3f, PT ;  /* 0x0000003f1300780c */ /* 0x000fc60003f04270 */
[----:B------:R-:W-:-:S04]  /*0480*/  IMAD.MOV.U32 R12, RZ, RZ, R2 ;  /* 0x000000ffff0c7224 */ /* 0x000fc800078e0002 */
[----:B------:R-:W-:Y:S01]  /*0490*/  @!P2 IMAD.MOV R12, RZ, RZ, -R12 ;  /* 0x000000ffff0ca224 */ /* 0x000fe200078e0a0c */
[----:B------:R-:W-:-:S05]  /*04a0*/  @!P1 LOP3.LUT R12, RZ, R11, RZ, 0x33, !PT ;  /* 0x0000000bff0c9212 */ /* 0x000fca00078e33ff */
[----:B------:R-:W-:Y:S02]  /*04b0*/  IMAD.MOV R2, RZ, RZ, -R12 ;  /* 0x000000ffff027224 */ /* 0x000fe400078e0a0c */
[----:B------:R-:W-:Y:S02]  /*04c0*/  IMAD.SHL.U32 R12, R12, 0x40, RZ ;  /* 0x000000400c0c7824 */ /* 0x000fe400078e00ff */
[----:B------:R-:W-:Y:S01]  /*04d0*/  IMAD R2, R11, R2, R4 ;  /* 0x000000020b027224 */ /* 0x000fe200078e0204 */
[----:B0-----:R-:W-:Y:S02]  /*04e0*/  SHF.R.U32.HI R163, RZ, 0x7, R0 ;  /* 0x00000007ffa37819 */ /* 0x001fe40000011600 */
[C---:B------:R-:W-:Y:S01]  /*04f0*/  LOP3.LUT R18, R0.reuse, 0x7f, RZ, 0xc0, !PT ;  /* 0x0000007f00127812 */ /* 0x040fe200078ec0ff */
[----:B------:R-:W-:Y:S01]  /*0500*/  IMAD.IADD R13, R13, 0x1, R2 ;  /* 0x000000010d0d7824 */ /* 0x000fe200078e0202 */
[----:B------:R-:W-:Y:S02]  /*0510*/  SGXT.U32 R163, R163, 0x1 ;  /* 0x00000001a3a3781a */ /* 0x000fe40000000000 */
[----:B------:R-:W-:Y:S01]  /*0520*/  LOP3.LUT R165, R0, 0xc0, RZ, 0xc0, !PT ;  /* 0x000000c000a57812 */ /* 0x000fe200078ec0ff */
[----:B------:R-:W-:Y:S01]  /*0530*/  IMAD R13, R13, 0x80, R18 ;  /* 0x000000800d0d7824 */ /* 0x000fe200078e0212 */
[----:B------:R-:W-:-:S02]  /*0540*/  LOP3.LUT R161, R163, 0x2, RZ, 0xfc, !PT ;  /* 0x00000002a3a17812 */ /* 0x000fc400078efcff */
[C---:B------:R-:W-:Y:S02]  /*0550*/  LOP3.LUT R160, R163.reuse, 0x4, RZ, 0xfc, !PT ;  /* 0x00000004a3a07812 */ /* 0x040fe400078efcff */
[C---:B------:R-:W-:Y:S02]  /*0560*/  LOP3.LUT R159, R163.reuse, 0x6, RZ, 0xfc, !PT ;  /* 0x00000006a39f7812 */ /* 0x040fe400078efcff */
[C---:B------:R-:W-:Y:S02]  /*0570*/  LOP3.LUT R158, R163.reuse, 0x8, RZ, 0xfc, !PT ;  /* 0x00000008a39e7812 */ /* 0x040fe400078efcff */
[C---:B------:R-:W-:Y:S02]  /*0580*/  LOP3.LUT R157, R163.reuse, 0xa, RZ, 0xfc, !PT ;  /* 0x0000000aa39d7812 */ /* 0x040fe400078efcff */
[C---:B------:R-:W-:Y:S02]  /*0590*/  LOP3.LUT R156, R163.reuse, 0xc, RZ, 0xfc, !PT ;  /* 0x0000000ca39c7812 */ /* 0x040fe400078efcff */
        /* <DEDUP_REMOVED lines=24> */
[----:B------:R-:W-:Y:S01]  /*0720*/  LOP3.LUT R11, R163, 0x3e, RZ, 0xfc, !PT ;  /* 0x0000003ea30b7812 */ /* 0x000fe200078efcff */
[----:B------:R-:W-:Y:S05]  /*0730*/  @P0 BRA `(.L_x_0) ;  /* 0x000000a000000947 */ /* 0x000fea0003800000 */
[----:B------:R-:W-:Y:S01]  /*0740*/  IMAD.SHL.U32 R14, R0, 0x20, RZ ;  /* 0x00000020000e7824 */ /* 0x000fe200078e00ff */
[----:B------:R-:W-:Y:S01]  /*0750*/  CS2R R104, SRZ ;  /* 0x0000000000687805 */ /* 0x000fe2000001ff00 */
[----:B------:R-:W-:Y:S01]  /*0760*/  CS2R R8, SRZ ;  /* 0x0000000000087805 */ /* 0x000fe2000001ff00 */
[----:B------:R-:W-:Y:S01]  /*0770*/  CS2R R68, SRZ ;  /* 0x0000000000447805 */ /* 0x000fe2000001ff00 */
[----:B------:R-:W-:Y:S01]  /*0780*/  CS2R R6, SRZ ;  /* 0x0000000000067805 */ /* 0x000fe2000001ff00 */
[----:B------:R-:W-:Y:S01]  /*0790*/  CS2R R106, SRZ ;  /* 0x00000000006a7805 */ /* 0x000fe2000001ff00 */
[----:B------:R-:W-:Y:S01]  /*07a0*/  CS2R R4, SRZ ;  /* 0x0000000000047805 */ /* 0x000fe2000001ff00 */
[----:B------:R-:W-:Y:S01]  /*07b0*/  CS2R R70, SRZ ;  /* 0x0000000000467805 */ /* 0x000fe2000001ff00 */
[----:B------:R-:W-:Y:S01]  /*07c0*/  CS2R R2, SRZ ;  /* 0x0000000000027805 */ /* 0x000fe2000001ff00 */
[----:B------:R-:W-:Y:S05]  /*07d0*/  BRA `(.L_x_1) ;  /* 0x00002a0000007947 */ /* 0x000fea0003800000 */
.L_x_0:
[----:B------:R-:W-:Y:S01]  /*07e0*/  IABS R38, c[0x0][0x17c] ;  /* 0x00005f0000267a13 */ /* 0x000fe20000000000 */
[----:B------:R-:W-:Y:S01]  /*07f0*/  IMAD.MOV.U32 R131, RZ, RZ, c[0x0][0x18c] ;  /* 0x00006300ff837624 */ /* 0x000fe200078e00ff */
[----:B------:R-:W-:Y:S01]  /*0800*/  IABS R39, c[0x0][0x178] ;  /* 0x00005e0000277a13 */ /* 0x000fe20000000000 */
[----:B------:R-:W-:Y:S01]  /*0810*/  IMAD.MOV.U32 R132, RZ, RZ, c[0x0][0x188] ;  /* 0x00006200ff847624 */ /* 0x000fe200078e00ff */
[----:B------:R-:W0:Y:S01]  /*0820*/  I2F.RP R20, R38 ;  /* 0x0000002600147306 */ /* 0x000e220000209400 */
[----:B------:R-:W-:Y:S01]  /*0830*/  LEA.HI R40, R165, R12, RZ, 0x1a ;  /* 0x0000000ca5287211 */ /* 0x000fe200078fd0ff */
[----:B------:R-:W-:Y:S01]  /*0840*/  IMAD R124, R155, c[0x0][0x188], RZ ;  /* 0x000062009b7c7a24 */ /* 0x000fe200078e02ff */
[----:B------:R-:W-:Y:S01]  /*0850*/  IABS R60, R13 ;  /* 0x0000000d003c7213 */ /* 0x000fe20000000000 */
[----:B------:R-:W-:Y:S01]  /*0860*/  IMAD R125, R156, c[0x0][0x188], RZ ;  /* 0x000062009c7d7a24 */ /* 0x000fe200078e02ff */
[C---:B------:R-:W-:Y:S01]  /*0870*/  IADD3 R16, R40.reuse, 0x3c, RZ ;  /* 0x0000003c28107810 */ /* 0x040fe20007ffe0ff */
[----:B------:R-:W-:Y:S01]  /*0880*/  IMAD R126, R157, c[0x0][0x188], RZ ;  /* 0x000062009d7e7a24 */ /* 0x000fe200078e02ff */
[----:B------:R-:W-:Y:S01]  /*0890*/  IADD3 R41, R40, 0x2c, RZ ;  /* 0x0000002c28297810 */ /* 0x000fe20007ffe0ff */
[----:B------:R-:W1:Y:S01]  /*08a0*/  I2F.RP R21, R39 ;  /* 0x0000002700157306 */ /* 0x000e620000209400 */
[----:B------:R-:W-:Y:S01]  /*08b0*/  IABS R22, R16 ;  /* 0x0000001000167213 */ /* 0x000fe20000000000 */
[----:B------:R-:W-:Y:S01]  /*08c0*/  IMAD R127, R158, c[0x0][0x188], RZ ;  /* 0x000062009e7f7a24 */ /* 0x000fe200078e02ff */
[----:B------:R-:W-:Y:S01]  /*08d0*/  ISETP.GE.AND P5, PT, R16, RZ, PT ;  /* 0x000000ff1000720c */ /* 0x000fe20003fa6270 */
[----:B------:R-:W-:Y:S01]  /*08e0*/  IMAD.MOV.U32 R16, RZ, RZ, RZ ;  /* 0x000000ffff107224 */ /* 0x000fe200078e00ff */
[C---:B------:R-:W-:Y:S01]  /*08f0*/  IADD3 R42, R40.reuse, 0x28, RZ ;  /* 0x00000028282a7810 */ /* 0x040fe20007ffe0ff */
[----:B------:R-:W-:Y:S01]  /*0900*/  IMAD R128, R159, c[0x0][0x188], RZ ;  /* 0x000062009f807a24 */ /* 0x000fe200078e02ff */
[C---:B------:R-:W-:Y:S01]  /*0910*/  IADD3 R43, R40.reuse, 0x24, RZ ;  /* 0x00000024282b7810 */ /* 0x040fe20007ffe0ff */
[----:B0-----:R-:W0:Y:S01]  /*0920*/  MUFU.RCP R20, R20 ;  /* 0x0000001400147308 */ /* 0x001e220000001000 */
[----:B------:R-:W-:Y:S01]  /*0930*/  IADD3 R44, R40, 0x20, RZ ;  /* 0x00000020282c7810 */ /* 0x000fe20007ffe0ff */
[----:B------:R-:W-:Y:S01]  /*0940*/  IMAD R129, R160, c[0x0][0x188], RZ ;  /* 0x00006200a0817a24 */ /* 0x000fe200078e02ff */
[C---:B------:R-:W-:Y:S01]  /*0950*/  IADD3 R45, R40.reuse, 0x1c, RZ ;  /* 0x0000001c282d7810 */ /* 0x040fe20007ffe0ff */
[----:B------:R-:W-:Y:S01]  /*0960*/  IMAD R130, R161, c[0x0][0x188], RZ ;  /* 0x00006200a1827a24 */ /* 0x000fe200078e02ff */
[----:B------:R-:W-:Y:S01]  /*0970*/  IABS R30, R44 ;  /* 0x0000002c001e7213 */ /* 0x000fe20000000000 */
[----:B------:R-:W-:Y:S01]  /*0980*/  CS2R R104, SRZ ;  /* 0x0000000000687805 */ /* 0x000fe2000001ff00 */
[C---:B------:R-:W-:Y:S01]  /*0990*/  IADD3 R46, R40.reuse, 0x18, RZ ;  /* 0x00000018282e7810 */ /* 0x040fe20007ffe0ff */
[----:B-1----:R-:W1:Y:S01]  /*09a0*/  MUFU.RCP R21, R21 ;  /* 0x0000001500157308 */ /* 0x002e620000001000 */
[C---:B------:R-:W-:Y:S01]  /*09b0*/  IADD3 R47, R40.reuse, 0x14, RZ ;  /* 0x00000014282f7810 */ /* 0x040fe20007ffe0ff */
[----:B------:R-:W-:Y:S01]  /*09c0*/  CS2R R106, SRZ ;  /* 0x00000000006a7805 */ /* 0x000fe2000001ff00 */
[----:B------:R-:W-:Y:S01]  /*09d0*/  IADD3 R49, R40, 0xc, RZ ;  /* 0x0000000c28317810 */ /* 0x000fe20007ffe0ff */
[----:B------:R-:W-:Y:S01]  /*09e0*/  CS2R R112, SRZ ;  /* 0x0000000000707805 */ /* 0x000fe2000001ff00 */
[----:B------:R-:W-:Y:S01]  /*09f0*/  IABS R32, R47 ;  /* 0x0000002f00207213 */ /* 0x000fe20000000000 */
[----:B------:R-:W-:Y:S01]  /*0a00*/  CS2R R114, SRZ ;  /* 0x0000000000727805 */ /* 0x000fe2000001ff00 */
[----:B------:R-:W-:Y:S01]  /*0a10*/  IABS R37, R49 ;  /* 0x0000003100257213 */ /* 0x000fe20000000000 */
[----:B------:R-:W-:Y:S01]  /*0a20*/  CS2R R116, SRZ ;  /* 0x0000000000747805 */ /* 0x000fe2000001ff00 */
[----:B0-----:R-:W-:Y:S01]  /*0a30*/  IADD3 R14, R20, 0xffffffe, RZ ;  /* 0x0ffffffe140e7810 */ /* 0x001fe20007ffe0ff */
[----:B------:R-:W-:Y:S01]  /*0a40*/  CS2R R118, SRZ ;  /* 0x0000000000767805 */ /* 0x000fe2000001ff00 */
[C---:B------:R-:W-:Y:S01]  /*0a50*/  IADD3 R20, R40.reuse, 0x34, RZ ;  /* 0x0000003428147810 */ /* 0x040fe20007ffe0ff */
[----:B------:R-:W-:Y:S01]  /*0a60*/  CS2R R64, SRZ ;  /* 0x0000000000407805 */ /* 0x000fe2000001ff00 */
[----:B------:R0:W2:Y:S01]  /*0a70*/  F2I.FTZ.U32.TRUNC.NTZ R15, R14 ;  /* 0x0000000e000f7305 */ /* 0x0000a2000021f000 */
[----:B------:R-:W-:Y:S01]  /*0a80*/  IADD3 R48, R40, 0x10, RZ ;  /* 0x0000001028307810 */ /* 0x000fe20007ffe0ff */
[----:B------:R-:W-:Y:S01]  /*0a90*/  CS2R R66, SRZ ;  /* 0x0000000000427805 */ /* 0x000fe2000001ff00 */
[----:B-1----:R-:W-:Y:S01]  /*0aa0*/  IADD3 R17, R21, 0xffffffe, RZ ;  /* 0x0ffffffe15117810 */ /* 0x002fe20007ffe0ff */
[----:B------:R-:W-:Y:S01]  /*0ab0*/  CS2R R68, SRZ ;  /* 0x0000000000447805 */ /* 0x000fe2000001ff00 */
[----:B------:R-:W-:Y:S01]  /*0ac0*/  IABS R26, R20 ;  /* 0x00000014001a7213 */ /* 0x000fe20000000000 */
[----:B------:R-:W-:Y:S01]  /*0ad0*/  CS2R R70, SRZ ;  /* 0x0000000000467805 */ /* 0x000fe2000001ff00 */
[----:B------:R-:W-:Y:S01]  /*0ae0*/  ISETP.GE.AND P4, PT, R20, RZ, PT ;  /* 0x000000ff1400720c */ /* 0x000fe20003f86270 */
[----:B------:R-:W-:Y:S01]  /*0af0*/  CS2R R76, SRZ ;  /* 0x00000000004c7805 */ /* 0x000fe2000001ff00 */
[----:B------:R-:W1:Y:S01]  /*0b00*/  F2I.FTZ.U32.TRUNC.NTZ R17, R17 ;  /* 0x0000001100117305 */ /* 0x000e62000021f000 */
[----:B0-----:R-:W-:Y:S01]  /*0b10*/  IMAD.MOV.U32 R14, RZ, RZ, RZ ;  /* 0x000000ffff0e7224 */ /* 0x001fe200078e00ff */
[----:B------:R-:W-:Y:S01]  /*0b20*/  IABS R34, R48 ;  /* 0x0000003000227213 */ /* 0x000fe20000000000 */
[----:B------:R-:W-:Y:S01]  /*0b30*/  CS2R R78, SRZ ;  /* 0x00000000004e7805 */ /* 0x000fe2000001ff00 */
[C---:B------:R-:W-:Y:S01]  /*0b40*/  IADD3 R51, R40.reuse, 0x4, RZ ;  /* 0x0000000428337810 */ /* 0x040fe20007ffe0ff */
[----:B------:R-:W-:Y:S01]  /*0b50*/  CS2R R80, SRZ ;  /* 0x0000000000507805 */ /* 0x000fe2000001ff00 */
[----:B------:R-:W-:Y:S01]  /*0b60*/  IADD3 R50, R40, 0x8, RZ ;  /* 0x0000000828327810 */ /* 0x000fe20007ffe0ff */
[----:B--2---:R-:W-:Y:S01]  /*0b70*/  IMAD.MOV R23, RZ, RZ, -R15 ;  /* 0x000000ffff177224 */ /* 0x004fe200078e0a0f */
[----:B------:R-:W-:Y:S01]  /*0b80*/  CS2R R82, SRZ ;  /* 0x0000000000527805 */ /* 0x000fe2000001ff00 */
[----:B------:R-:W-:Y:S01]  /*0b90*/  CS2R R84, SRZ ;  /* 0x0000000000547805 */ /* 0x000fe2000001ff00 */
[----:B------:R-:W-:Y:S01]  /*0ba0*/  CS2R R86, SRZ ;  /* 0x0000000000567805 */ /* 0x000fe2000001ff00 */
[----:B------:R-:W-:-:S02]  /*0bb0*/  IMAD R23, R23, R38, RZ ;  /* 0x0000002617177224 */ /* 0x000fc400078e02ff */
[----:B------:R-:W-:Y:S02]  /*0bc0*/  IMAD.SHL.U32 R131, R131, 0x40, RZ ;  /* 0x0000004083837824 */ /* 0x000fe400078e00ff */
[----:B------:R-:W-:Y:S01]  /*0bd0*/  IMAD.HI.U32 R15, R15, R23, R14 ;  /* 0x000000170f0f7227 */ /* 0x000fe200078e000e */
[----:B------:R-:W-:-:S03]  /*0be0*/  IADD3 R14, R40, 0x38, RZ ;  /* 0x00000038280e7810 */ /* 0x000fc60007ffe0ff */
[----:B-1----:R-:W-:Y:S01]  /*0bf0*/  IMAD.MOV R28, RZ, RZ, -R17 ;  /* 0x000000ffff1c7224 */ /* 0x002fe200078e0a11 */
[----:B------:R-:W-:Y:S01]  /*0c00*/  IABS R24, R14 ;  /* 0x0000000e00187213 */ /* 0x000fe20000000000 */
[----:B------:R-:W-:Y:S01]  /*0c10*/  IMAD.HI.U32 R21, R15, R26, RZ ;  /* 0x0000001a0f157227 */ /* 0x000fe200078e00ff */
[----:B------:R-:W-:-:S03]  /*0c20*/  ISETP.GE.AND P1, PT, R14, RZ, PT ;  /* 0x000000ff0e00720c */ /* 0x000fc60003f26270 */
[----:B------:R-:W-:-:S04]  /*0c30*/  IMAD.HI.U32 R20, R15, R24, RZ ;  /* 0x000000180f147227 */ /* 0x000fc800078e00ff */
[----:B------:R-:W-:Y:S01]  /*0c40*/  IMAD R27, R28, R39, RZ ;  /* 0x000000271c1b7224 */ /* 0x000fe200078e02ff */
[----:B------:R-:W-:Y:S01]  /*0c50*/  IABS R28, R43 ;  /* 0x0000002b001c7213 */ /* 0x000fe20000000000 */
[----:B------:R-:W-:Y:S01]  /*0c60*/  IMAD.MOV R25, RZ, RZ, -R20 ;  /* 0x000000ffff197224 */ /* 0x000fe200078e0a14 */
[----:B------:R-:W-:Y:S01]  /*0c70*/  IADD3 R20, R40, 0x30, RZ ;  /* 0x0000003028147810 */ /* 0x000fe20007ffe0ff */
[----:B------:R-:W-:Y:S02]  /*0c80*/  IMAD.MOV R21, RZ, RZ, -R21 ;  /* 0x000000ffff157224 */ /* 0x000fe400078e0a15 */
[----:B------:R-:W-:Y:S01]  /*0c90*/  IMAD.HI.U32 R14, R15, R22, RZ ;  /* 0x000000160f0e7227 */ /* 0x000fe200078e00ff */
[----:B------:R-:W-:-:S03]  /*0ca0*/  ISETP.GE.AND P0, PT, R20, RZ, PT ;  /* 0x000000ff1400720c */ /* 0x000fc60003f06270 */
[----:B------:R-:W-:-:S04]  /*0cb0*/  IMAD.HI.U32 R36, R17, R27, R16 ;  /* 0x0000001b11247227 */ /* 0x000fc800078e0010 */
[C---:B------:R-:W-:Y:S01]  /*0cc0*/  IMAD R17, R38.reuse, R21, R26 ;  /* 0x0000001526117224 */ /* 0x040fe200078e021a */
[----:B------:R-:W-:Y:S01]  /*0cd0*/  IABS R21, R20 ;  /* 0x0000001400157213 */ /* 0x000fe20000000000 */
[----:B------:R-:W-:Y:S01]  /*0ce0*/  IMAD.MOV R23, RZ, RZ, -R14 ;  /* 0x000000ffff177224 */ /* 0x000fe200078e0a0e */
[----:B------:R-:W-:Y:S01]  /*0cf0*/  IABS R26, R42 ;  /* 0x0000002a001a7213 */ /* 0x000fe20000000000 */
[C---:B------:R-:W-:Y:S01]  /*0d00*/  IMAD R16, R38.reuse, R25, R24 ;  /* 0x0000001926107224 */ /* 0x040fe200078e0218 */
[----:B------:R-:W-:Y:S01]  /*0d10*/  IABS R25, R41 ;  /* 0x0000002900197213 */ /* 0x000fe20000000000 */
[C---:B------:R-:W-:Y:S01]  /*0d20*/  IMAD R14, R38.reuse, R23, R22 ;  /* 0x00000017260e7224 */ /* 0x040fe200078e0216 */
[C---:B------:R-:W-:Y:S01]  /*0d30*/  ISETP.GT.U32.AND P6, PT, R38.reuse, R17, PT ;  /* 0x000000112600720c */ /* 0x040fe20003fc4070 */
[----:B------:R-:W-:Y:S01]  /*0d40*/  IMAD.HI.U32 R20, R15, R21, RZ ;  /* 0x000000150f147227 */ /* 0x000fe200078e00ff */
[C---:B------:R-:W-:Y:S02]  /*0d50*/  ISETP.GT.U32.AND P2, PT, R38.reuse, R16, PT ;  /* 0x000000102600720c */ /* 0x040fe40003f44070 */
[----:B------:R-:W-:Y:S01]  /*0d60*/  ISETP.GT.U32.AND P3, PT, R38, R14, PT ;  /* 0x0000000e2600720c */ /* 0x000fe20003f64070 */
[----:B------:R-:W-:-:S02]  /*0d70*/  IMAD.MOV R24, RZ, RZ, -R20 ;  /* 0x000000ffff187224 */ /* 0x000fc400078e0a14 */
[----:B------:R-:W-:-:S04]  /*0d80*/  IMAD.HI.U32 R20, R15, R25, RZ ;  /* 0x000000190f147227 */ /* 0x000fc800078e00ff */
[----:B------:R-:W-:-:S04]  /*0d90*/  IMAD.HI.U32 R22, R15, R26, RZ ;  /* 0x0000001a0f167227 */ /* 0x000fc800078e00ff */
[----:B------:R-:W-:-:S04]  /*0da0*/  IMAD.HI.U32 R23, R15, R28, RZ ;  /* 0x0000001c0f177227 */ /* 0x000fc800078e00ff */
[----:B------:R-:W-:Y:S02]  /*0db0*/  IMAD.MOV R20, RZ, RZ, -R20 ;  /* 0x000000ffff147224 */ /* 0x000fe400078e0a14 */
[----:B------:R-:W-:Y:S02]  /*0dc0*/  IMAD.MOV R27, RZ, RZ, -R22 ;  /* 0x000000ffff1b7224 */ /* 0x000fe400078e0a16 */
[----:B------:R-:W-:Y:S02]  /*0dd0*/  IMAD R21, R38, R24, R21 ;  /* 0x0000001826157224 */ /* 0x000fe400078e0215 */
[----:B------:R-:W-:Y:S02]  /*0de0*/  IMAD.MOV R29, RZ, RZ, -R23 ;  /* 0x000000ffff1d7224 */ /* 0x000fe400078e0a17 */
[----:B------:R-:W-:-:S04]  /*0df0*/  IMAD.HI.U32 R24, R15, R30, RZ ;  /* 0x0000001e0f187227 */ /* 0x000fc800078e00ff */
[C---:B------:R-:W-:Y:S02]  /*0e00*/  IMAD R23, R38.reuse, R20, R25 ;  /* 0x0000001426177224 */ /* 0x040fe400078e0219 */
[C---:B------:R-:W-:Y:S02]  /*0e10*/  IMAD R25, R38.reuse, R27, R26 ;  /* 0x0000001b26197224 */ /* 0x040fe400078e021a */
[----:B------:R-:W-:Y:S01]  /*0e20*/  IMAD R26, R38, R29, R28 ;  /* 0x0000001d261a7224 */ /* 0x000fe200078e021c */
[----:B------:R-:W-:Y:S01]  /*0e30*/  IABS R28, R45 ;  /* 0x0000002d001c7213 */ /* 0x000fe20000000000 */
[----:B------:R-:W-:Y:S02]  /*0e40*/  IMAD.MOV R31, RZ, RZ, -R24 ;  /* 0x000000ffff1f7224 */ /* 0x000fe400078e0a18 */
[----:B------:R-:W-:Y:S02]  /*0e50*/  @!P3 IMAD.IADD R14, R14, 0x1, -R38 ;  /* 0x000000010e0eb824 */ /* 0x000fe400078e0a26 */
[C---:B------:R-:W-:Y:S01]  /*0e60*/  IMAD R27, R38.reuse, R31, R30 ;  /* 0x0000001f261b7224 */ /* 0x040fe200078e021e */
[----:B------:R-:W-:Y:S01]  /*0e70*/  IABS R31, R46 ;  /* 0x0000002e001f7213 */ /* 0x000fe20000000000 */
[----:B------:R-:W-:Y:S01]  /*0e80*/  IMAD.HI.U32 R20, R15, R28, RZ ;  /* 0x0000001c0f147227 */ /* 0x000fe200078e00ff */
[----:B------:R-:W-:-:S03]  /*0e90*/  ISETP.GT.U32.AND P3, PT, R38, R14, PT ;  /* 0x0000000e2600720c */ /* 0x000fc60003f64070 */
[----:B------:R-:W-:Y:S02]  /*0ea0*/  IMAD.MOV R29, RZ, RZ, -R20 ;  /* 0x000000ffff1d7224 */ /* 0x000fe400078e0a14 */
[----:B------:R-:W-:-:S04]  /*0eb0*/  IMAD.HI.U32 R20, R15, R31, RZ ;  /* 0x0000001f0f147227 */ /* 0x000fc800078e00ff */
[----:B------:R-:W-:-:S04]  /*0ec0*/  IMAD.HI.U32 R22, R15, R32, RZ ;  /* 0x000000200f167227 */ /* 0x000fc800078e00ff */
[----:B------:R-:W-:Y:S02]  /*0ed0*/  IMAD.MOV R20, RZ, RZ, -R20 ;  /* 0x000000ffff147224 */ /* 0x000fe400078e0a14 */
[----:B------:R-:W-:-:S04]  /*0ee0*/  IMAD.HI.U32 R30, R15, R37, RZ ;  /* 0x000000250f1e7227 */ /* 0x000fc800078e00ff */
[C---:B------:R-:W-:Y:S02]  /*0ef0*/  IMAD R28, R38.reuse, R29, R28 ;  /* 0x0000001d261c7224 */ /* 0x040fe400078e021c */
[----:B------:R-:W-:Y:S02]  /*0f00*/  IMAD.MOV R33, RZ, RZ, -R22 ;  /* 0x000000ffff217224 */ /* 0x000fe400078e0a16 */
[----:B------:R-:W-:Y:S02]  /*0f10*/  IMAD R29, R38, R20, R31 ;  /* 0x00000014261d7224 */ /* 0x000fe400078e021f */
[----:B------:R-:W-:Y:S02]  /*0f20*/  IMAD.MOV R20, RZ, RZ, -R30 ;  /* 0x000000ffff147224 */ /* 0x000fe400078e0a1e */
[--C-:B------:R-:W-:Y:S02]  /*0f30*/  @!P2 IMAD.IADD R16, R16, 0x1, -R38.reuse ;  /* 0x000000011010a824 */ /* 0x100fe400078e0a26 */
[----:B------:R-:W-:Y:S01]  /*0f40*/  @!P3 IMAD.IADD R14, R14, 0x1, -R38 ;  /* 0x000000010e0eb824 */ /* 0x000fe200078e0a26 */
[C---:B------:R-:W-:Y:S01]  /*0f50*/  ISETP.GT.U32.AND P3, PT, R38.reuse, R21, PT ;  /* 0x000000152600720c */ /* 0x040fe20003f64070 */
[----:B------:R-:W-:Y:S01]  /*0f60*/  IMAD R30, R38, R33, R32 ;  /* 0x00000021261e7224 */ /* 0x000fe200078e0220 */
[----:B------:R-:W-:Y:S01]  /*0f70*/  IABS R33, R50 ;  /* 0x0000003200217213 */ /* 0x000fe20000000000 */
[----:B------:R-:W-:-:S04]  /*0f80*/  IMAD.HI.U32 R24, R15, R34, RZ ;  /* 0x000000220f187227 */ /* 0x000fc800078e00ff */
[C---:B------:R-:W-:Y:S01]  /*0f90*/  IMAD R32, R38.reuse, R20, R37 ;  /* 0x0000001426207224 */ /* 0x040fe200078e0225 */
[----:B------:R-:W-:Y:S01]  /*0fa0*/  IABS R37, R40 ;  /* 0x0000002800257213 */ /* 0x000fe20000000000 */
[----:B------:R-:W-:Y:S01]  /*0fb0*/  @!P6 IMAD.IADD R17, R17, 0x1, -R38 ;  /* 0x000000011111e824 */ /* 0x000fe200078e0a26 */
[C---:B------:R-:W-:Y:S01]  /*0fc0*/  ISETP.GT.U32.AND P6, PT, R38.reuse, R16, PT ;  /* 0x000000102600720c */ /* 0x040fe20003fc4070 */
[----:B------:R-:W-:Y:S02]  /*0fd0*/  IMAD.MOV.U32 R20, RZ, RZ, R14 ;  /* 0x000000ffff147224 */ /* 0x000fe400078e000e */
[----:B------:R-:W-:Y:S01]  /*0fe0*/  IMAD.MOV R35, RZ, RZ, -R24 ;  /* 0x000000ffff237224 */ /* 0x000fe200078e0a18 */
[C---:B------:R-:W-:Y:S01]  /*0ff0*/  ISETP.GT.U32.AND P2, PT, R38.reuse, R17, PT ;  /* 0x000000112600720c */ /* 0x040fe20003f44070 */
[----:B------:R-:W-:Y:S01]  /*1000*/  @!P5 IMAD.MOV R20, RZ, RZ, -R20 ;  /* 0x000000ffff14d224 */ /* 0x000fe200078e0a14 */
[C---:B------:R-:W-:Y:S01]  /*1010*/  ISETP.GT.U32.AND P5, PT, R38.reuse, R23, PT ;  /* 0x000000172600720c */ /* 0x040fe20003fa4070 */
[C---:B------:R-:W-:Y:S01]  /*1020*/  IMAD R31, R38.reuse, R35, R34 ;  /* 0x00000023261f7224 */ /* 0x040fe200078e0222 */
[----:B------:R-:W-:Y:S01]  /*1030*/  IABS R34, R51 ;  /* 0x0000003300227213 */ /* 0x000fe20000000000 */
[----:B------:R-:W-:Y:S01]  /*1040*/  @!P3 IMAD.IADD R21, R21, 0x1, -R38 ;  /* 0x000000011515b824 */ /* 0x000fe200078e0a26 */
[----:B------:R-:W-:Y:S01]  /*1050*/  ISETP.GT.U32.AND P3, PT, R38, R27, PT ;  /* 0x0000001b2600720c */ /* 0x000fe20003f64070 */
[----:B------:R-:W-:-:S04]  /*1060*/  IMAD.HI.U32 R14, R15, R33, RZ ;  /* 0x000000210f0e7227 */ /* 0x000fc800078e00ff */
[----:B------:R-:W-:-:S04]  /*1070*/  IMAD.HI.U32 R22, R15, R34, RZ ;  /* 0x000000220f167227 */ /* 0x000fc800078e00ff */
[----:B------:R-:W-:Y:S01]  /*1080*/  @!P6 IMAD.IADD R16, R16, 0x1, -R38 ;  /* 0x000000011010e824 */ /* 0x000fe200078e0a26 */
[C---:B------:R-:W-:Y:S01]  /*1090*/  ISETP.GT.U32.AND P6, PT, R38.reuse, R25, PT ;  /* 0x000000192600720c */ /* 0x040fe20003fc4070 */
[----:B------:R-:W-:Y:S02]  /*10a0*/  IMAD.MOV R35, RZ, RZ, -R22 ;  /* 0x000000ffff237224 */ /* 0x000fe400078e0a16 */
[----:B------:R-:W-:Y:S01]  /*10b0*/  @!P5 IMAD.IADD R23, R23, 0x1, -R38 ;  /* 0x000000011717d824 */ /* 0x000fe200078e0a26 */
[C---:B------:R-:W-:Y:S01]  /*10c0*/  ISETP.GT.U32.AND P5, PT, R38.reuse, R28, PT ;  /* 0x0000001c2600720c */ /* 0x040fe20003fa4070 */
[----:B------:R-:W-:Y:S02]  /*10d0*/  IMAD.MOV.U32 R22, RZ, RZ, R16 ;  /* 0x000000ffff167224 */ /* 0x000fe400078e0010 */
[----:B------:R-:W-:Y:S01]  /*10e0*/  @!P2 IMAD.IADD R17, R17, 0x1, -R38 ;  /* 0x000000011111a824 */ /* 0x000fe200078e0a26 */
[C---:B------:R-:W-:Y:S01]  /*10f0*/  ISETP.GT.U32.AND P2, PT, R38.reuse, R26, PT ;  /* 0x0000001a2600720c */ /* 0x040fe20003f44070 */
[----:B------:R-:W-:Y:S01]  /*1100*/  @!P1 IMAD.MOV R22, RZ, RZ, -R22 ;  /* 0x000000ffff169224 */ /* 0x000fe200078e0a16 */
[C---:B------:R-:W-:Y:S01]  /*1110*/  ISETP.GT.U32.AND P1, PT, R38.reuse, R23, PT ;  /* 0x000000172600720c */ /* 0x040fe20003f24070 */
[----:B------:R-:W-:-:S02]  /*1120*/  IMAD R34, R38, R35, R34 ;  /* 0x0000002326227224 */ /* 0x000fc400078e0222 */
[--C-:B------:R-:W-:Y:S01]  /*1130*/  @!P6 IMAD.IADD R25, R25, 0x1, -R38.reuse ;  /* 0x000000011919e824 */ /* 0x100fe200078e0a26 */
[----:B------:R-:W-:Y:S01]  /*1140*/  ISETP.GT.U32.AND P6, PT, R38, R21, PT ;  /* 0x000000152600720c */ /* 0x000fe20003fc4070 */
[----:B------:R-:W-:Y:S02]  /*1150*/  IMAD.MOV.U32 R24, RZ, RZ, R17 ;  /* 0x000000ffff187224 */ /* 0x000fe400078e0011 */
[----:B------:R-:W-:Y:S02]  /*1160*/  @!P3 IMAD.IADD R27, R27, 0x1, -R38 ;  /* 0x000000011b1bb824 */ /* 0x000fe400078e0a26 */
[----:B------:R-:W-:Y:S02]  /*1170*/  @!P4 IMAD.MOV R24, RZ, RZ, -R24 ;  /* 0x000000ffff18c224 */ /* 0x000fe400078e0a18 */
[--C-:B------:R-:W-:Y:S01]  /*1180*/  @!P2 IMAD.IADD R26, R26, 0x1, -R38.reuse ;  /* 0x000000011a1aa824 */ /* 0x100fe200078e0a26 */
[C---:B------:R-:W-:Y:S01]  /*1190*/  ISETP.GT.U32.AND P2, PT, R38.reuse, R25, PT ;  /* 0x000000192600720c */ /* 0x040fe20003f44070 */
[----:B------:R-:W-:Y:S01]  /*11a0*/  @!P1 IMAD.IADD R23, R23, 0x1, -R38 ;  /* 0x0000000117179824 */ /* 0x000fe200078e0a26 */
[C---:B------:R-:W-:Y:S01]  /*11b0*/  ISETP.GT.U32.AND P1, PT, R38.reuse, R30, PT ;  /* 0x0000001e2600720c */ /* 0x040fe20003f24070 */
[----:B------:R-:W-:Y:S01]  /*11c0*/  IMAD.HI.U32 R15, R15, R37, RZ ;  /* 0x000000250f0f7227 */ /* 0x000fe200078e00ff */
[----:B------:R-:W-:-:S02]  /*11d0*/  ISETP.GT.U32.AND P4, PT, R38, R27, PT ;  /* 0x0000001b2600720c */ /* 0x000fc40003f84070 */
[----:B------:R-:W-:Y:S01]  /*11e0*/  ISETP.GT.U32.AND P3, PT, R38, R26, PT ;  /* 0x0000001a2600720c */ /* 0x000fe20003f64070 */
[--C-:B------:R-:W-:Y:S02]  /*11f0*/  @!P5 IMAD.IADD R28, R28, 0x1, -R38.reuse ;  /* 0x000000011c1cd824 */ /* 0x100fe400078e0a26 */
[----:B------:R-:W-:Y:S02]  /*1200*/  IMAD.MOV R15, RZ, RZ, -R15 ;  /* 0x000000ffff0f7224 */ /* 0x000fe400078e0a0f */
[--C-:B------:R-:W-:Y:S01]  /*1210*/  @!P6 IMAD.IADD R21, R21, 0x1, -R38.reuse ;  /* 0x000000011515e824 */ /* 0x100fe200078e0a26 */
[C---:B------:R-:W-:Y:S01]  /*1220*/  ISETP.GT.U32.AND P5, PT, R38.reuse, R28, PT ;  /* 0x0000001c2600720c */ /* 0x040fe20003fa4070 */
[--C-:B------:R-:W-:Y:S01]  /*1230*/  @!P2 IMAD.IADD R25, R25, 0x1, -R38.reuse ;  /* 0x000000011919a824 */ /* 0x100fe200078e0a26 */
[----:B------:R-:W-:Y:S01]  /*1240*/  ISETP.GT.U32.AND P2, PT, R38, R31, PT ;  /* 0x0000001f2600720c */ /* 0x000fe20003f44070 */
[----:B------:R-:W-:Y:S01]  /*1250*/  @!P1 IMAD.IADD R30, R30, 0x1, -R38 ;  /* 0x000000011e1e9824 */ /* 0x000fe200078e0a26 */
[C---:B------:R-:W-:Y:S01]  /*1260*/  ISETP.GT.U32.AND P1, PT, R38.reuse, R34, PT ;  /* 0x000000222600720c */ /* 0x040fe20003f24070 */
[C---:B------:R-:W-:Y:S01]  /*1270*/  IMAD R35, R38.reuse, R15, R37 ;  /* 0x0000000f26237224 */ /* 0x040fe200078e0225 */
[----:B------:R-:W-:Y:S01]  /*1280*/  ISETP.GT.U32.AND P6, PT, R38, R29, PT ;  /* 0x0000001d2600720c */ /* 0x000fe20003fc4070 */
[----:B------:R-:W-:-:S02]  /*1290*/  IMAD.MOV R14, RZ, RZ, -R14 ;  /* 0x000000ffff0e7224 */ /* 0x000fc400078e0a0e */
[----:B------:R-:W-:Y:S01]  /*12a0*/  @!P4 IMAD.IADD R27, R27, 0x1, -R38 ;  /* 0x000000011b1bc824 */ /* 0x000fe200078e0a26 */
[----:B------:R-:W-:Y:S01]  /*12b0*/  ISETP.GT.U32.AND P4, PT, R38, R35, PT ;  /* 0x000000232600720c */ /* 0x000fe20003f84070 */
[----:B------:R-:W-:-:S04]  /*12c0*/  IMAD.HI.U32 R36, R36, R60, RZ ;  /* 0x0000003c24247227 */ /* 0x000fc800078e00ff */
[--C-:B------:R-:W-:Y:S01]  /*12d0*/  @!P2 IMAD.IADD R31, R31, 0x1, -R38.reuse ;  /* 0x000000011f1fa824 */ /* 0x100fe200078e0a26 */
[----:B------:R-:W-:Y:S01]  /*12e0*/  ISETP.GE.AND P2, PT, R42, RZ, PT ;  /* 0x000000ff2a00720c */ /* 0x000fe20003f46270 */
[----:B------:R-:W-:Y:S01]  /*12f0*/  @!P1 IMAD.IADD R34, R34, 0x1, -R38 ;  /* 0x0000000122229824 */ /* 0x000fe200078e0a26 */
[C---:B------:R-:W-:Y:S01]  /*1300*/  ISETP.GT.U32.AND P1, PT, R38.reuse, R30, PT ;  /* 0x0000001e2600720c */ /* 0x040fe20003f24070 */
[----:B------:R-:W-:Y:S01]  /*1310*/  IMAD R33, R38, R14, R33 ;  /* 0x0000000e26217224 */ /* 0x000fe200078e0221 */
[----:B------:R-:W-:Y:S01]  /*1320*/  SHF.R.S32.HI R14, RZ, 0x1f, R19 ;  /* 0x0000001fff0e7819 */ /* 0x000fe20000011413 */
[----:B------:R-:W-:Y:S02]  /*1330*/  IMAD.MOV R36, RZ, RZ, -R36 ;  /* 0x000000ffff247224 */ /* 0x000fe400078e0a24 */
[--C-:B------:R-:W-:Y:S01]  /*1340*/  @!P3 IMAD.IADD R26, R26, 0x1, -R38.reuse ;  /* 0x000000011a1ab824 */ /* 0x100fe200078e0a26 */
[----:B------:R-:W-:Y:S01]  /*1350*/  ISETP.GT.U32.AND P3, PT, R38, R32, PT ;  /* 0x000000202600720c */ /* 0x000fe20003f64070 */
[----:B------:R-:W-:Y:S01]  /*1360*/  @!P5 IMAD.IADD R28, R28, 0x1, -R38 ;  /* 0x000000011c1cd824 */ /* 0x000fe200078e0a26 */
[----:B------:R-:W-:Y:S01]  /*1370*/  ISETP.GT.U32.AND P5, PT, R38, R33, PT ;  /* 0x000000212600720c */ /* 0x000fe20003fa4070 */
[----:B------:R-:W-:Y:S01]  /*1380*/  IMAD R60, R39, R36, R60 ;  /* 0x00000024273c7224 */ /* 0x000fe200078e023c */
[----:B------:R-:W-:Y:S01]  /*1390*/  LEA.HI R134, R14, R19, RZ, 0x6 ;  /* 0x000000130e867211 */ /* 0x000fe200078f30ff */
[--C-:B------:R-:W-:Y:S01]  /*13a0*/  @!P6 IMAD.IADD R29, R29, 0x1, -R38.reuse ;  /* 0x000000011d1de824 */ /* 0x100fe200078e0a26 */
[----:B------:R-:W-:Y:S01]  /*13b0*/  ISETP.GE.AND P6, PT, R41, RZ, PT ;  /* 0x000000ff2900720c */ /* 0x000fe20003fc6270 */
[--C-:B------:R-:W-:Y:S01]  /*13c0*/  @!P1 IMAD.IADD R30, R30, 0x1, -R38.reuse ;  /* 0x000000011e1e9824 */ /* 0x100fe200078e0a26 */
[----:B------:R-:W-:Y:S01]  /*13d0*/  ISETP.GT.U32.AND P1, PT, R39, R60, PT ;  /* 0x0000003c2700720c */ /* 0x000fe20003f24070 */
[----:B------:R-:W-:Y:S01]  /*13e0*/  @!P2 IMAD.MOV R25, RZ, RZ, -R25 ;  /* 0x000000ffff19a224 */ /* 0x000fe200078e0a19 */
[----:B------:R-:W-:Y:S01]  /*13f0*/  ISETP.GT.U32.AND P2, PT, R38, R31, PT ;  /* 0x0000001f2600720c */ /* 0x000fe20003f44070 */
[--C-:B------:R-:W-:Y:S01]  /*1400*/  @!P4 IMAD.IADD R35, R35, 0x1, -R38.reuse ;  /* 0x000000012323c824 */ /* 0x100fe200078e0a26 */
[----:B------:R-:W-:Y:S01]  /*1410*/  ISETP.GE.AND P4, PT, R44, RZ, PT ;  /* 0x000000ff2c00720c */ /* 0x000fe20003f86270 */
[----:B------:R-:W-:Y:S01]  /*1420*/  @!P0 IMAD.MOV R21, RZ, RZ, -R21 ;  /* 0x000000ffff158224 */ /* 0x000fe200078e0a15 */
[----:B------:R-:W-:Y:S01]  /*1430*/  ISETP.GT.U32.AND P0, PT, R38, R29, PT ;  /* 0x0000001d2600720c */ /* 0x000fe20003f04070 */
[--C-:B------:R-:W-:Y:S01]  /*1440*/  @!P3 IMAD.IADD R32, R32, 0x1, -R38.reuse ;  /* 0x000000012020b824 */ /* 0x100fe200078e0a26 */
[----:B------:R-:W-:Y:S01]  /*1450*/  ISETP.GE.AND P3, PT, R43, RZ, PT ;  /* 0x000000ff2b00720c */ /* 0x000fe20003f66270 */
[--C-:B------:R-:W-:Y:S01]  /*1460*/  @!P5 IMAD.IADD R33, R33, 0x1, -R38.reuse ;  /* 0x000000012121d824 */ /* 0x100fe200078e0a26 */
[----:B------:R-:W-:Y:S01]  /*1470*/  ISETP.GE.AND P5, PT, R45, RZ, PT ;  /* 0x000000ff2d00720c */ /* 0x000fe20003fa6270 */
[----:B------:R-:W-:Y:S01]  /*1480*/  @!P6 IMAD.MOV R23, RZ, RZ, -R23 ;  /* 0x000000ffff17e224 */ /* 0x000fe200078e0a17 */
[----:B------:R-:W-:Y:S01]  /*1490*/  ISETP.GT.U32.AND P6, PT, R38, R34, PT ;  /* 0x000000222600720c */ /* 0x000fe20003fc4070 */
[----:B------:R-:W-:Y:S01]  /*14a0*/  @!P1 IMAD.IADD R60, R60, 0x1, -R39 ;  /* 0x000000013c3c9824 */ /* 0x000fe200078e0a27 */
[----:B------:R-:W-:Y:S01]  /*14b0*/  LOP3.LUT P1, RZ, R0, 0x80, RZ, 0xc0, !PT ;  /* 0x0000008000ff7812 */ /* 0x000fe2000782c0ff */
[--C-:B------:R-:W-:Y:S01]  /*14c0*/  @!P2 IMAD.IADD R31, R31, 0x1, -R38.reuse ;  /* 0x000000011f1fa824 */ /* 0x100fe200078e0a26 */
[----:B------:R-:W-:Y:S01]  /*14d0*/  ISETP.GE.AND P2, PT, R46, RZ, PT ;  /* 0x000000ff2e00720c */ /* 0x000fe20003f46270 */
[----:B------:R-:W-:Y:S01]  /*14e0*/  @!P4 IMAD.MOV R27, RZ, RZ, -R27 ;  /* 0x000000ffff1bc224 */ /* 0x000fe200078e0a1b */
[----:B------:R-:W-:Y:S01]  /*14f0*/  ISETP.GT.U32.AND P4, PT, R38, R35, PT ;  /* 0x000000232600720c */ /* 0x000fe20003f84070 */
[----:B------:R-:W-:Y:S01]  /*1500*/  @!P0 IMAD.IADD R29, R29, 0x1, -R38 ;  /* 0x000000011d1d8824 */ /* 0x000fe200078e0a26 */
[----:B------:R-:W-:Y:S01]  /*1510*/  SEL R14, RZ, 0x110, !P1 ;  /* 0x00000110ff0e7807 */ /* 0x000fe20004800000 */
[----:B------:R-:W-:Y:S01]  /*1520*/  @!P3 IMAD.MOV R26, RZ, RZ, -R26 ;  /* 0x000000ffff1ab224 */ /* 0x000fe200078e0a1a */
[----:B------:R-:W-:Y:S01]  /*1530*/  ISETP.GE.AND P1, PT, R51, RZ, PT ;  /* 0x000000ff3300720c */ /* 0x000fe20003f26270 */
[----:B------:R-:W-:Y:S01]  /*1540*/  @!P5 IMAD.MOV R28, RZ, RZ, -R28 ;  /* 0x000000ffff1cd224 */ /* 0x000fe200078e0a1c */
[----:B------:R-:W-:Y:S01]  /*1550*/  ISETP.GE.AND P0, PT, R40, RZ, PT ;  /* 0x000000ff2800720c */ /* 0x000fe20003f06270 */
[----:B------:R-:W-:Y:S01]  /*1560*/  IMAD.SHL.U32 R17, R0, 0x2, RZ ;  /* 0x0000000200117824 */ /* 0x000fe200078e00ff */
[----:B------:R-:W-:Y:S01]  /*1570*/  ISETP.GT.U32.AND P3, PT, R38, R32, PT ;  /* 0x000000202600720c */ /* 0x000fe20003f64070 */
[----:B------:R-:W-:Y:S01]  /*1580*/  IMAD.SHL.U32 R15, R18, 0x2, RZ ;  /* 0x00000002120f7824 */ /* 0x000fe200078e00ff */
[----:B------:R-:W-:Y:S01]  /*1590*/  ISETP.GT.U32.AND P5, PT, R38, R33, PT ;  /* 0x000000212600720c */ /* 0x000fe20003fa4070 */
[--C-:B------:R-:W-:Y:S01]  /*15a0*/  @!P6 IMAD.IADD R34, R34, 0x1, -R38.reuse ;  /* 0x000000012222e824 */ /* 0x100fe200078e0a26 */
[----:B------:R-:W-:Y:S01]  /*15b0*/  LOP3.LUT R18, R0, 0x7, RZ, 0xc0, !PT ;  /* 0x0000000700127812 */ /* 0x000fe200078ec0ff */
[----:B------:R-:W-:Y:S01]  /*15c0*/  @!P2 IMAD.MOV R29, RZ, RZ, -R29 ;  /* 0x000000ffff1da224 */ /* 0x000fe200078e0a1d */
[----:B------:R-:W-:Y:S01]  /*15d0*/  LOP3.LUT R16, R17, 0x10, RZ, 0xc0, !PT ;  /* 0x0000001011107812 */ /* 0x000fe200078ec0ff */
[----:B------:R-:W-:Y:S01]  /*15e0*/  @!P4 IMAD.IADD R35, R35, 0x1, -R38 ;  /* 0x000000012323c824 */ /* 0x000fe200078e0a26 */
[----:B------:R-:W-:Y:S01]  /*15f0*/  ISETP.GT.U32.AND P2, PT, R39, R60, PT ;  /* 0x0000003c2700720c */ /* 0x000fe20003f44070 */
[----:B------:R-:W-:Y:S01]  /*1600*/  IMAD R19, R18, 0x110, RZ ;  /* 0x0000011012137824 */ /* 0x000fe200078e02ff */
[----:B------:R-:W-:Y:S01]  /*1610*/  LOP3.LUT R15, R14, R15, RZ, 0x3c, !PT ;  /* 0x0000000f0e0f7212 */ /* 0x000fe200078e3cff */
[----:B------:R-:W-:Y:S01]  /*1620*/  IMAD.SHL.U32 R14, R0, 0x80, RZ ;  /* 0x00000080000e7824 */ /* 0x000fe200078e00ff */
[----:B------:R-:W-:Y:S01]  /*1630*/  LEA.HI R36, R165, R16, RZ, 0x1f ;  /* 0x00000010a5247211 */ /* 0x000fe200078ff8ff */
[----:B------:R-:W-:Y:S01]  /*1640*/  @!P1 IMAD.MOV R34, RZ, RZ, -R34 ;  /* 0x000000ffff229224 */ /* 0x000fe200078e0a22 */
[----:B------:R-:W-:Y:S01]  /*1650*/  ISETP.GE.AND P1, PT, R13, RZ, PT ;  /* 0x000000ff0d00720c */ /* 0x000fe20003f26270 */
[----:B------:R-:W-:Y:S01]  /*1660*/  @!P0 IMAD.MOV R35, RZ, RZ, -R35 ;  /* 0x000000ffff238224 */ /* 0x000fe200078e0a23 */
[----:B------:R-:W-:Y:S01]  /*1670*/  ISETP.NE.AND P0, PT, RZ, c[0x0][0x178], PT ;  /* 0x00005e00ff007a0c */ /* 0x000fe20003f05270 */
[----:B------:R-:W-:Y:S01]  /*1680*/  IMAD R18, R18, 0x90, RZ ;  /* 0x0000009012127824 */ /* 0x000fe200078e02ff */
[----:B------:R-:W-:Y:S01]  /*1690*/  SHF.R.U32.HI R16, RZ, 0x2, R165 ;  /* 0x00000002ff107819 */ /* 0x000fe200000116a5 */
[--C-:B------:R-:W-:Y:S01]  /*16a0*/  @!P3 IMAD.IADD R32, R32, 0x1, -R38.reuse ;  /* 0x000000012020b824 */ /* 0x100fe200078e0a26 */
[----:B------:R-:W-:Y:S01]  /*16b0*/  LOP3.LUT R19, R19, R36, RZ, 0x3c, !PT ;  /* 0x0000002413137212 */ /* 0x000fe200078e3cff */
[----:B------:R-:W-:Y:S01]  /*16c0*/  @!P5 IMAD.IADD R33, R33, 0x1, -R38 ;  /* 0x000000012121d824 */ /* 0x000fe200078e0a26 */
[----:B------:R-:W-:Y:S01]  /*16d0*/  LOP3.LUT R14, R14, 0x800, RZ, 0xc0, !PT ;  /* 0x000008000e0e7812 */ /* 0x000fe200078ec0ff */
[----:B------:R-:W-:Y:S01]  /*16e0*/  @!P2 IMAD.IADD R60, R60, 0x1, -R39 ;  /* 0x000000013c3ca824 */ /* 0x000fe200078e0a27 */
[----:B------:R-:W-:Y:S01]  /*16f0*/  ISETP.GE.AND P3, PT, R47, RZ, PT ;  /* 0x000000ff2f00720c */ /* 0x000fe20003f66270 */
[----:B------:R-:W-:Y:S01]  /*1700*/  IMAD R36, R147, c[0x0][0x188], RZ ;  /* 0x0000620093247a24 */ /* 0x000fe200078e02ff */
[----:B------:R-:W-:Y:S01]  /*1710*/  ISETP.GE.AND P4, PT, R48, RZ, PT ;  /* 0x000000ff3000720c */ /* 0x000fe20003f86270 */
[----:B------:R-:W-:Y:S01]  /*1720*/  @!P1 IMAD.MOV R60, RZ, RZ, -R60 ;  /* 0x000000ffff3c9224 */ /* 0x000fe200078e0a3c */
[----:B------:R-:W-:Y:S01]  /*1730*/  ISETP.GE.AND P5, PT, R49, RZ, PT ;  /* 0x000000ff3100720c */ /* 0x000fe20003fa6270 */
[----:B------:R-:W-:Y:S01]  /*1740*/  IMAD R37, R148, c[0x0][0x188], RZ ;  /* 0x0000620094257a24 */ /* 0x000fe200078e02ff */
[----:B------:R-:W-:Y:S01]  /*1750*/  ISETP.GE.AND P6, PT, R50, RZ, PT ;  /* 0x000000ff3200720c */ /* 0x000fe20003fc6270 */
[----:B------:R-:W-:Y:S01]  /*1760*/  IMAD R38, R149, c[0x0][0x188], RZ ;  /* 0x0000620095267a24 */ /* 0x000fe200078e02ff */
[--C-:B------:R-:W-:Y:S01]  /*1770*/  LOP3.LUT R16, R16, 0x1fe, R17.reuse, 0x78, !PT ;  /* 0x000001fe10107812 */ /* 0x100fe200078e7811 */
[----:B------:R-:W-:Y:S01]  /*1780*/  IMAD R39, R150, c[0x0][0x188], RZ ;  /* 0x0000620096277a24 */ /* 0x000fe200078e02ff */
[----:B------:R-:W-:Y:S01]  /*1790*/  LOP3.LUT R61, R18, 0x30, R17, 0x78, !PT ;  /* 0x00000030123d7812 */ /* 0x000fe200078e7811 */
[----:B------:R-:W-:Y:S01]  /*17a0*/  IMAD.IADD R17, R14, 0x1, R19 ;  /* 0x000000010e117824 */ /* 0x000fe200078e0213 */
[----:B------:R-:W-:Y:S01]  /*17b0*/  ISETP.NE.AND P2, PT, RZ, c[0x0][0x17c], PT ;  /* 0x00005f00ff007a0c */ /* 0x000fe20003f45270 */
[----:B------:R-:W-:Y:S01]  /*17c0*/  @!P3 IMAD.MOV R30, RZ, RZ, -R30 ;  /* 0x000000ffff1eb224 */ /* 0x000fe200078e0a1e */
[----:B------:R-:W-:Y:S01]  /*17d0*/  LOP3.LUT R19, RZ, c[0x0][0x17c], RZ, 0x33, !PT ;  /* 0x00005f00ff137a12 */ /* 0x000fe200078e33ff */
[----:B------:R-:W-:Y:S01]  /*17e0*/  @!P4 IMAD.MOV R31, RZ, RZ, -R31 ;  /* 0x000000ffff1fc224 */ /* 0x000fe200078e0a1f */
[----:B------:R-:W-:Y:S01]  /*17f0*/  @!P0 LOP3.LUT R60, RZ, c[0x0][0x178], RZ, 0x33, !PT ;  /* 0x00005e00ff3c8a12 */ /* 0x000fe200078e33ff */
[----:B------:R-:W-:Y:S01]  /*1800*/  @!P5 IMAD.MOV R32, RZ, RZ, -R32 ;  /* 0x000000ffff20d224 */ /* 0x000fe200078e0a20 */
[C---:B------:R-:W-:Y:S01]  /*1810*/  SEL R44, R19.reuse, R20, !P2 ;  /* 0x00000014132c7207 */ /* 0x040fe20005000000 */
[----:B------:R-:W-:Y:S01]  /*1820*/  @!P6 IMAD.MOV R33, RZ, RZ, -R33 ;  /* 0x000000ffff21e224 */ /* 0x000fe200078e0a21 */
[C---:B------:R-:W-:Y:S01]  /*1830*/  SEL R45, R19.reuse, R22, !P2 ;  /* 0x00000016132d7207 */ /* 0x040fe20005000000 */
[----:B------:R-:W-:Y:S01]  /*1840*/  IMAD R60, R60, c[0x0][0x184], RZ ;  /* 0x000061003c3c7a24 */ /* 0x000fe200078e02ff */
[C---:B------:R-:W-:Y:S01]  /*1850*/  SEL R46, R19.reuse, R24, !P2 ;  /* 0x00000018132e7207 */ /* 0x040fe20005000000 */
[----:B------:R-:W-:Y:S01]  /*1860*/  IMAD R44, R44, c[0x0][0x190], RZ ;  /* 0x000064002c2c7a24 */ /* 0x000fe200078e02ff */
[----:B------:R-:W-:Y:S01]  /*1870*/  SEL R47, R19, R21, !P2 ;  /* 0x00000015132f7207 */ /* 0x000fe20005000000 */
        /* <DEDUP_REMOVED lines=15> */
[C---:B------:R-:W-:Y:S01]  /*1970*/  SEL R55, R19.reuse, R31, !P2 ;  /* 0x0000001f13377207 */ /* 0x040fe20005000000 */
[----:B------:R-:W-:Y:S01]  /*1980*/  IMAD.SHL.U32 R14, R0, 0x20, RZ ;  /* 0x00000020000e7824 */ /* 0x000fe200078e00ff */
[----:B------:R-:W-:Y:S01]  /*1990*/  SEL R56, R19, R32, !P2 ;  /* 0x0000002013387207 */ /* 0x000fe20005000000 */
[----:B------:R-:W-:Y:S01]  /*19a0*/  IMAD R53, R53, c[0x0][0x190], RZ ;  /* 0x0000640035357a24 */ /* 0x000fe200078e02ff */
[C---:B------:R-:W-:Y:S01]  /*19b0*/  SEL R57, R19.reuse, R33, !P2 ;  /* 0x0000002113397207 */ /* 0x040fe20005000000 */
[----:B------:R-:W-:Y:S01]  /*19c0*/  IMAD R54, R54, c[0x0][0x190], RZ ;  /* 0x0000640036367a24 */ /* 0x000fe200078e02ff */
[----:B------:R-:W-:Y:S01]  /*19d0*/  SEL R58, R19, R34, !P2 ;  /* 0x00000022133a7207 */ /* 0x000fe20005000000 */
[----:B------:R-:W-:Y:S01]  /*19e0*/  IMAD R55, R55, c[0x0][0x190], RZ ;  /* 0x0000640037377a24 */ /* 0x000fe200078e02ff */
[----:B------:R-:W-:Y:S01]  /*19f0*/  SEL R59, R19, R35, !P2 ;  /* 0x00000023133b7207 */ /* 0x000fe20005000000 */
[----:B------:R-:W-:Y:S01]  /*1a00*/  IMAD R56, R56, c[0x0][0x190], RZ ;  /* 0x0000640038387a24 */ /* 0x000fe200078e02ff */
[----:B------:R-:W-:Y:S01]  /*1a10*/  LEA R198, P2, R60, c[0x0][0x160], 0x1 ;  /* 0x000058003cc67a11 */ /* 0x000fe200078408ff */
[----:B------:R-:W-:Y:S01]  /*1a20*/  IMAD R57, R57, c[0x0][0x190], RZ ;  /* 0x0000640039397a24 */ /* 0x000fe200078e02ff */
[----:B------:R-:W-:Y:S01]  /*1a30*/  LEA R196, P3, R44, c[0x0][0x168], 0x1 ;  /* 0x00005a002cc47a11 */ /* 0x000fe200078608ff */
[----:B------:R-:W-:Y:S01]  /*1a40*/  IMAD R58, R58, c[0x0][0x190], RZ ;  /* 0x000064003a3a7a24 */ /* 0x000fe200078e02ff */
[----:B------:R-:W-:Y:S01]  /*1a50*/  LEA R194, P4, R45, c[0x0][0x168], 0x1 ;  /* 0x00005a002dc27a11 */ /* 0x000fe200078808ff */
[----:B------:R-:W-:Y:S01]  /*1a60*/  IMAD R59, R59, c[0x0][0x190], RZ ;  /* 0x000064003b3b7a24 */ /* 0x000fe200078e02ff */
[----:B------:R-:W-:Y:S01]  /*1a70*/  LEA.HI.X.SX32 R199, R60, c[0x0][0x164], 0x1, P2 ;  /* 0x000059003cc77a11 */ /* 0x000fe200010f0eff */
[----:B------:R-:W-:Y:S01]  /*1a80*/  IMAD R19, R163, c[0x0][0x188], RZ ;  /* 0x00006200a3137a24 */ /* 0x000fe200078e02ff */
[----:B------:R-:W-:Y:S01]  /*1a90*/  LEA.HI.X.SX32 R197, R44, c[0x0][0x16c], 0x1, P3 ;  /* 0x00005b002cc57a11 */ /* 0x000fe200018f0eff */
[----:B------:R-:W-:Y:S01]  /*1aa0*/  IMAD R20, R11, c[0x0][0x188], RZ ;  /* 0x000062000b147a24 */ /* 0x000fe200078e02ff */
[----:B------:R-:W-:Y:S01]  /*1ab0*/  LEA.HI.X.SX32 R195, R45, c[0x0][0x16c], 0x1, P4 ;  /* 0x00005b002dc37a11 */ /* 0x000fe200020f0eff */
[----:B------:R-:W-:Y:S01]  /*1ac0*/  IMAD R21, R10, c[0x0][0x188], RZ ;  /* 0x000062000a157a24 */ /* 0x000fe200078e02ff */
[----:B------:R-:W-:Y:S01]  /*1ad0*/  LEA R192, P5, R46, c[0x0][0x168], 0x1 ;  /* 0x00005a002ec07a11 */ /* 0x000fe200078a08ff */
        /* <DEDUP_REMOVED lines=13> */
[----:B------:R-:W-:Y:S01]  /*1bb0*/  LOP3.LUT R18, R0, 0x3f, RZ, 0xc0, !PT ;  /* 0x0000003f00127812 */ /* 0x000fe200078ec0ff */
[----:B------:R-:W-:Y:S01]  /*1bc0*/  IMAD R29, R2, c[0x0][0x188], RZ ;  /* 0x00006200021d7a24 */ /* 0x000fe200078e02ff */
[----:B------:R-:W-:Y:S01]  /*1bd0*/  LEA.HI.X.SX32 R193, R46, c[0x0][0x16c], 0x1, P5 ;  /* 0x00005b002ec17a11 */ /* 0x000fe200028f0eff */
        /* <DEDUP_REMOVED lines=13> */
[----:B------:R-:W-:Y:S01]  /*1cb0*/  LOP3.LUT R136, R61, 0x400, R14, 0xf8, !PT ;  /* 0x000004003d887812 */ /* 0x000fe200078ef80e */
[----:B------:R-:W-:Y:S01]  /*1cc0*/  IMAD R41, R152, c[0x0][0x188], RZ ;  /* 0x0000620098297a24 */ /* 0x000fe200078e02ff */
[----:B------:R-:W-:Y:S01]  /*1cd0*/  LEA R178, P5, R53, c[0x0][0x168], 0x1 ;  /* 0x00005a0035b27a11 */ /* 0x000fe200078a08ff */
[----:B------:R-:W-:Y:S01]  /*1ce0*/  IMAD R42, R153, c[0x0][0x188], RZ ;  /* 0x00006200992a7a24 */ /* 0x000fe200078e02ff */
[----:B------:R-:W-:Y:S01]  /*1cf0*/  LEA R176, P6, R54, c[0x0][0x168], 0x1 ;  /* 0x00005a0036b07a11 */ /* 0x000fe200078c08ff */
[----:B------:R-:W-:Y:S01]  /*1d00*/  IMAD R43, R154, c[0x0][0x188], RZ ;  /* 0x000062009a2b7a24 */ /* 0x000fe200078e02ff */
[----:B------:R-:W-:Y:S01]  /*1d10*/  LEA R174, P0, R55, c[0x0][0x168], 0x1 ;  /* 0x00005a0037ae7a11 */ /* 0x000fe200078008ff */
[----:B------:R-:W-:Y:S01]  /*1d20*/  IMAD.SHL.U32 R132, R132, 0x40, RZ ;  /* 0x0000004084847824 */ /* 0x000fe200078e00ff */
[----:B------:R-:W-:Y:S01]  /*1d30*/  LEA R172, P1, R56, c[0x0][0x168], 0x1 ;  /* 0x00005a0038ac7a11 */ /* 0x000fe200078208ff */
[----:B------:R-:W-:Y:S01]  /*1d40*/  IMAD R133, R18, c[0x0][0x18c], RZ ;  /* 0x0000630012857a24 */ /* 0x000fe200078e02ff */
[----:B------:R-:W-:-:S02]  /*1d50*/  LEA R170, P2, R57, c[0x0][0x168], 0x1 ;  /* 0x00005a0039aa7a11 */ /* 0x000fc400078408ff */
[----:B------:R-:W-:Y:S02]  /*1d60*/  LEA R168, P3, R58, c[0x0][0x168], 0x1 ;  /* 0x00005a003aa87a11 */ /* 0x000fe400078608ff */
[----:B------:R-:W-:Y:S02]  /*1d70*/  LEA R166, P4, R59, c[0x0][0x168], 0x1 ;  /* 0x00005a003ba67a11 */ /* 0x000fe400078808ff */
[----:B------:R-:W-:Y:S02]  /*1d80*/  SHF.R.S32.HI R134, RZ, 0x6, R134 ;  /* 0x00000006ff867819 */ /* 0x000fe40000011486 */
[----:B------:R-:W-:Y:S02]  /*1d90*/  LOP3.LUT R135, R16, 0x40, RZ, 0x3c, !PT ;  /* 0x0000004010877812 */ /* 0x000fe400078e3cff */
[C---:B------:R-:W-:Y:S02]  /*1da0*/  LOP3.LUT R137, R15.reuse, 0x20, RZ, 0x3c, !PT ;  /* 0x000000200f897812 */ /* 0x040fe400078e3cff */
[----:B------:R-:W-:-:S02]  /*1db0*/  LOP3.LUT R138, R15, 0x40, RZ, 0x3c, !PT ;  /* 0x000000400f8a7812 */ /* 0x000fc400078e3cff */
[----:B------:R-:W-:Y:S02]  /*1dc0*/  LOP3.LUT R139, R15, 0x60, RZ, 0x3c, !PT ;  /* 0x000000600f8b7812 */ /* 0x000fe400078e3cff */
[----:B------:R-:W-:Y:S02]  /*1dd0*/  LOP3.LUT R140, R136, 0x40, RZ, 0x3c, !PT ;  /* 0x00000040888c7812 */ /* 0x000fe400078e3cff */
[----:B------:R-:W-:Y:S02]  /*1de0*/  LEA.HI.X.SX32 R179, R53, c[0x0][0x16c], 0x1, P5 ;  /* 0x00005b0035b37a11 */ /* 0x000fe400028f0eff */
[----:B------:R-:W-:Y:S02]  /*1df0*/  LEA.HI.X.SX32 R177, R54, c[0x0][0x16c], 0x1, P6 ;  /* 0x00005b0036b17a11 */ /* 0x000fe400030f0eff */
[----:B------:R-:W-:Y:S02]  /*1e00*/  LEA.HI.X.SX32 R175, R55, c[0x0][0x16c], 0x1, P0 ;  /* 0x00005b0037af7a11 */ /* 0x000fe400000f0eff */
[----:B------:R-:W-:-:S02]  /*1e10*/  LEA.HI.X.SX32 R173, R56, c[0x0][0x16c], 0x1, P1 ;  /* 0x00005b0038ad7a11 */ /* 0x000fc400008f0eff */
[----:B------:R-:W-:Y:S02]  /*1e20*/  LEA.HI.X.SX32 R171, R57, c[0x0][0x16c], 0x1, P2 ;  /* 0x00005b0039ab7a11 */ /* 0x000fe400010f0eff */
[----:B------:R-:W-:Y:S02]  /*1e30*/  LEA.HI.X.SX32 R169, R58, c[0x0][0x16c], 0x1, P3 ;  /* 0x00005b003aa97a11 */ /* 0x000fe400018f0eff */
[----:B------:R-:W-:Y:S02]  /*1e40*/  LEA.HI.X.SX32 R167, R59, c[0x0][0x16c], 0x1, P4 ;  /* 0x00005b003ba77a11 */ /* 0x000fe400020f0eff */
.L_x_3:
[----:B------:R-:W-:Y:S01]  /*1e50*/  ISETP.GE.AND P1, PT, R161, UR4, PT ;  /* 0x00000004a1007c0c */ /* 0x000fe2000bf26270 */
[----:B------:R-:W-:Y:S01]  /*1e60*/  IMAD.WIDE R48, R130, 0x2, R198 ;  /* 0x0000000282307825 */ /* 0x000fe200078e02c6 */
[----:B------:R-:W-:Y:S02]  /*1e70*/  ISETP.GE.AND P2, PT, R160, UR4, PT ;  /* 0x00000004a0007c0c */ /* 0x000fe4000bf46270 */
[----:B------:R-:W-:Y:S01]  /*1e80*/  PRMT R62, RZ, 0x7610, R62 ;  /* 0x00007610ff3e7816 */ /* 0x000fe2000000003e */
[----:B------:R-:W-:Y:S01]  /*1e90*/  IMAD.WIDE R50, R129, 0x2, R198 ;  /* 0x0000000281327825 */ /* 0x000fe200078e02c6 */
[----:B------:R-:W-:-:S02]  /*1ea0*/  PRMT R57, RZ, 0x7610, R57 ;  /* 0x00007610ff397816 */ /* 0x000fc40000000039 */
[----:B------:R-:W-:Y:S01]  /*1eb0*/  ISETP.GE.AND P0, PT, R163, UR4, PT ;  /* 0x00000004a3007c0c */ /* 0x000fe2000bf06270 */
[--C-:B------:R-:W-:Y:S01]  /*1ec0*/  IMAD.WIDE R46, R19, 0x2, R198.reuse ;  /* 0x00000002132e7825 */ /* 0x100fe200078e02c6 */
[----:B------:R-:W-:Y:S02]  /*1ed0*/  ISETP.GE.AND P4, PT, R158, UR4, PT ;  /* 0x000000049e007c0c */ /* 0x000fe4000bf86270 */
[----:B------:R-:W-:Y:S01]  /*1ee0*/  ISETP.GE.AND P3, PT, R159, UR4, PT ;  /* 0x000000049f007c0c */ /* 0x000fe2000bf66270 */
[----:B------:R0:W2:Y:S01]  /*1ef0*/  @!P1 LDG.E.U16 R62, [R48.64] ;  /* 0x00000006303e9981 */ /* 0x0000a2000c1e1500 */
[----:B------:R-:W-:Y:S01]  /*1f00*/  ISETP.GE.AND P1, PT, R156, UR4, PT ;  /* 0x000000049c007c0c */ /* 0x000fe2000bf26270 */
[----:B------:R-:W-:Y:S01]  /*1f10*/  IMAD.WIDE R54, R127, 0x2, R198 ;  /* 0x000000027f367825 */ /* 0x000fe200078e02c6 */
[----:B------:R-:W-:Y:S01]  /*1f20*/  PRMT R56, RZ, 0x7610, R56 ;  /* 0x00007610ff387816 */ /* 0x000fe20000000038 */
[----:B------:R1:W3:Y:S01]  /*1f30*/  @!P2 LDG.E.U16 R57, [R50.64] ;  /* 0x000000063239a981 */ /* 0x0002e2000c1e1500 */
[----:B------:R-:W-:Y:S01]  /*1f40*/  ISETP.GE.AND P2, PT, R155, UR4, PT ;  /* 0x000000049b007c0c */ /* 0x000fe2000bf46270 */
[----:B------:R-:W-:Y:S01]  /*1f50*/  IMAD.WIDE R52, R128, 0x2, R198 ;  /* 0x0000000280347825 */ /* 0x000fe200078e02c6 */
[----:B------:R-:W-:-:S02]  /*1f60*/  PRMT R58, RZ, 0x7610, R58 ;  /* 0x00007610ff3a7816 */ /* 0x000fc4000000003a */
[----:B------:R-:W-:Y:S01]  /*1f70*/  PRMT R88, RZ, 0x7610, R88 ;  /* 0x00007610ff587816 */ /* 0x000fe20000000058 */
[----:B------:R4:W5:Y:S01]  /*1f80*/  @!P0 LDG.E.U16 R56, [R46.64] ;  /* 0x000000062e388981 */ /* 0x000962000c1e1500 */
[----:B------:R-:W-:Y:S01]  /*1f90*/  PRMT R45, RZ, 0x7610, R45 ;  /* 0x00007610ff2d7816 */ /* 0x000fe2000000002d */
[----:B0-----:R-:W-:Y:S01]  /*1fa0*/  IMAD.WIDE R48, R125, 0x2, R198 ;  /* 0x000000027d307825 */ /* 0x001fe200078e02c6 */
[----:B------:R-:W-:Y:S01]  /*1fb0*/  PRMT R74, RZ, 0x7610, R74 ;  /* 0x00007610ff4a7816 */ /* 0x000fe2000000004a */
[----:B------:R0:W2:Y:S01]  /*1fc0*/  @!P4 LDG.E.U16 R58, [R54.64] ;  /* 0x00000006363ac981 */ /* 0x0000a2000c1e1500 */
[----:B------:R-:W-:Y:S01]  /*1fd0*/  ISETP.GE.AND P0, PT, R157, UR4, PT ;  /* 0x000000049d007c0c */ /* 0x000fe2000bf06270 */
[----:B-1----:R-:W-:Y:S01]  /*1fe0*/  IMAD.WIDE R50, R124, 0x2, R198 ;  /* 0x000000027c327825 */ /* 0x002fe200078e02c6 */
[----:B------:R-:W-:Y:S01]  /*1ff0*/  ISETP.GE.AND P4, PT, R153, UR4, PT ;  /* 0x0000000499007c0c */ /* 0x000fe2000bf86270 */
[----:B------:R1:W3:Y:S01]  /*2000*/  @!P3 LDG.E.U16 R88, [R52.64] ;  /* 0x000000063458b981 */ /* 0x0002e2000c1e1500 */
[----:B------:R-:W-:-:S03]  /*2010*/  ISETP.GE.AND P3, PT, R154, UR4, PT ;  /* 0x000000049a007c0c */ /* 0x000fc6000bf66270 */
[----:B------:R0:W3:Y:S01]  /*2020*/  @!P1 LDG.E.U16 R45, [R48.64] ;  /* 0x00000006302d9981 */ /* 0x0000e2000c1e1500 */
[----:B------:R-:W-:-:S03]  /*2030*/  ISETP.GE.AND P1, PT, R148, UR4, PT ;  /* 0x0000000494007c0c */ /* 0x000fc6000bf26270 */
[----:B------:R1:W3:Y:S01]  /*2040*/  @!P2 LDG.E.U16 R74, [R50.64] ;  /* 0x00000006324aa981 */ /* 0x0002e2000c1e1500 */
[----:B------:R-:W-:Y:S01]  /*2050*/  ISETP.GE.AND P2, PT, R152, UR4, PT ;  /* 0x0000000498007c0c */ /* 0x000fe2000bf46270 */
[----:B----4-:R-:W-:Y:S01]  /*2060*/  IMAD.WIDE R46, R126, 0x2, R198 ;  /* 0x000000027e2e7825 */ /* 0x010fe200078e02c6 */
[----:B------:R-:W-:Y:S02]  /*2070*/  PRMT R44, RZ, 0x7610, R44 ;  /* 0x00007610ff2c7816 */ /* 0x000fe4000000002c */
[----:B------:R-:W-:Y:S01]  /*2080*/  PRMT R72, RZ, 0x7610, R72 ;  /* 0x00007610ff487816 */ /* 0x000fe20000000048 */
[----:B0-----:R-:W-:Y:S01]  /*2090*/  IMAD.WIDE R54, R42, 0x2, R198 ;  /* 0x000000022a367825 */ /* 0x001fe200078e02c6 */
[----:B------:R-:W-:Y:S02]  /*20a0*/  PRMT R60, RZ, 0x7610, R60 ;  /* 0x00007610ff3c7816 */ /* 0x000fe4000000003c */
[----:B------:R0:W4:Y:S01]  /*20b0*/  @!P0 LDG.E.U16 R44, [R46.64] ;  /* 0x000000062e2c8981 */ /* 0x000122000c1e1500 */
[----:B------:R-:W-:Y:S01]  /*20c0*/  PRMT R59, RZ, 0x7610, R59 ;  /* 0x00007610ff3b7816 */ /* 0x000fe2000000003b */
[----:B-1----:R-:W-:Y:S01]  /*20d0*/  IMAD.WIDE R52, R43, 0x2, R198 ;  /* 0x000000022b347825 */ /* 0x002fe200078e02c6 */
[----:B------:R-:W-:Y:S01]  /*20e0*/  PRMT R61, RZ, 0x7610, R61 ;  /* 0x00007610ff3d7816 */ /* 0x000fe2000000003d */
[----:B------:R1:W3:Y:S01]  /*20f0*/  @!P4 LDG.E.U16 R72, [R54.64] ;  /* 0x000000063648c981 */ /* 0x0002e2000c1e1500 */
[----:B------:R-:W-:Y:S01]  /*2100*/  ISETP.GE.AND P4, PT, R150, UR4, PT ;  /* 0x0000000496007c0c */ /* 0x000fe2000bf86270 */
[----:B0-----:R-:W-:-:S02]  /*2110*/  IMAD.WIDE R46, R41, 0x2, R198 ;  /* 0x00000002292e7825 */ /* 0x001fc400078e02c6 */
[----:B------:R0:W3:Y:S02]  /*2120*/  @!P3 LDG.E.U16 R60, [R52.64] ;  /* 0x00000006343cb981 */ /* 0x0000e4000c1e1500 */
[--C-:B-1----:R-:W-:Y:S02]  /*2130*/  IMAD.WIDE R54, R37, 0x2, R198.reuse ;  /* 0x0000000225367825 */ /* 0x102fe400078e02c6 */
[----:B------:R1:W4:Y:S01]  /*2140*/  @!P2 LDG.E.U16 R59, [R46.64] ;  /* 0x000000062e3ba981 */ /* 0x000322000c1e1500 */
[----:B------:R-:W-:Y:S02]  /*2150*/  ISETP.GE.AND P3, PT, R151, UR4, PT ;  /* 0x0000000497007c0c */ /* 0x000fe4000bf66270 */
[----:B------:R-:W-:Y:S01]  /*2160*/  ISETP.GE.AND P0, PT, R147, UR4, PT ;  /* 0x0000000493007c0c */ /* 0x000fe2000bf06270 */
[----:B------:R0:W4:Y:S01]  /*2170*/  @!P1 LDG.E.U16 R61, [R54.64] ;  /* 0x00000006363d9981 */ /* 0x000122000c1e1500 */
[----:B------:R-:W-:Y:S02]  /*2180*/  ISETP.GE.AND P2, PT, R146, UR4, PT ;  /* 0x0000000492007c0c */ /* 0x000fe4000bf46270 */
[----:B------:R-:W-:Y:S01]  /*2190*/  ISETP.GE.AND P1, PT, R144, UR4, PT ;  /* 0x0000000490007c0c */ /* 0x000fe2000bf26270 */
[----:B------:R-:W-:Y:S01]  /*21a0*/  IMAD.WIDE R50, R39, 0x2, R198 ;  /* 0x0000000227327825 */ /* 0x000fe200078e02c6 */
[----:B------:R-:W-:-:S02]  /*21b0*/  PRMT R98, RZ, 0x7610, R98 ;  /* 0x00007610ff627816 */ /* 0x000fc40000000062 */
[----:B------:R-:W-:Y:S01]  /*21c0*/  PRMT R90, RZ, 0x7610, R90 ;  /* 0x00007610ff5a7816 */ /* 0x000fe2000000005a */
[----:B------:R-:W-:Y:S01]  /*21d0*/  IMAD.WIDE R48, R40, 0x2, R198 ;  /* 0x0000000228307825 */ /* 0x000fe200078e02c6 */
[----:B------:R-:W-:Y:S02]  /*21e0*/  PRMT R102, RZ, 0x7610, R102 ;  /* 0x00007610ff667816 */ /* 0x000fe40000000066 */
[----:B------:R0:W4:Y:S01]  /*21f0*/  @!P4 LDG.E.U16 R98, [R50.64] ;  /* 0x000000063262c981 */ /* 0x000122000c1e1500 */
[----:B------:R-:W-:Y:S01]  /*2200*/  PRMT R108, RZ, 0x7610, R108 ;  /* 0x00007610ff6c7816 */ /* 0x000fe2000000006c */
[----:B------:R-:W-:Y:S01]  /*2210*/  IMAD.WIDE R92, R36, 0x2, R198 ;  /* 0x00000002245c7825 */ /* 0x000fe200078e02c6 */
[----:B------:R-:W-:Y:S01]  /*2220*/  PRMT R63, RZ, 0x7610, R63 ;  /* 0x00007610ff3f7816 */ /* 0x000fe2000000003f */
[----:B------:R0:W4:Y:S01]  /*2230*/  @!P3 LDG.E.U16 R90, [R48.64] ;  /* 0x00000006305ab981 */ /* 0x000122000c1e1500 */
[----:B------:R-:W-:Y:S01]  /*2240*/  ISETP.GE.AND P5, PT, R149, UR4, PT ;  /* 0x0000000495007c0c */ /* 0x000fe2000bfa6270 */
[----:B-1----:R-:W-:-:S04]  /*2250*/  IMAD.WIDE R46, R35, 0x2, R198 ;  /* 0x00000002232e7825 */ /* 0x002fc800078e02c6 */
[----:B0-----:R-:W-:Y:S01]  /*2260*/  IMAD.WIDE R50, R33, 0x2, R198 ;  /* 0x0000000221327825 */ /* 0x001fe200078e02c6 */
[----:B------:R0:W4:Y:S01]  /*2270*/  @!P0 LDG.E.U16 R102, [R92.64] ;  /* 0x000000065c668981 */ /* 0x000122000c1e1500 */
[----:B------:R-:W-:Y:S02]  /*2280*/  ISETP.GE.AND P3, PT, R145, UR4, PT ;  /* 0x0000000491007c0c */ /* 0x000fe4000bf66270 */
[----:B------:R-:W-:Y:S01]  /*2290*/  ISETP.GE.AND P0, PT, R143, UR4, PT ;  /* 0x000000048f007c0c */ /* 0x000fe2000bf06270 */
[----:B------:R1:W4:Y:S01]  /*22a0*/  @!P2 LDG.E.U16 R108, [R46.64] ;  /* 0x000000062e6ca981 */ /* 0x000322000c1e1500 */
[----:B------:R-:W-:-:S03]  /*22b0*/  ISETP.GE.AND P2, PT, R141, UR4, PT ;  /* 0x000000048d007c0c */ /* 0x000fc6000bf46270 */
[----:B------:R0:W4:Y:S01]  /*22c0*/  @!P1 LDG.E.U16 R63, [R50.64] ;  /* 0x00000006323f9981 */ /* 0x000122000c1e1500 */
[----:B------:R-:W-:Y:S01]  /*22d0*/  ISETP.GE.AND P1, PT, R2, UR4, PT ;  /* 0x0000000402007c0c */ /* 0x000fe2000bf26270 */
[----:B------:R-:W-:Y:S01]  /*22e0*/  IMAD.WIDE R52, R38, 0x2, R198 ;  /* 0x0000000226347825 */ /* 0x000fe200078e02c6 */
[----:B------:R-:W-:Y:S02]  /*22f0*/  PRMT R100, RZ, 0x7610, R100 ;  /* 0x00007610ff647816 */ /* 0x000fe40000000064 */
[----:B------:R-:W-:Y:S01]  /*2300*/  PRMT R110, RZ, 0x7610, R110 ;  /* 0x00007610ff6e7816 */ /* 0x000fe2000000006e */
[----:B------:R-:W-:Y:S01]  /*2310*/  IMAD.WIDE R48, R34, 0x2, R198 ;  /* 0x0000000222307825 */ /* 0x000fe200078e02c6 */
[----:B------:R-:W-:Y:S02]  /*2320*/  ISETP.GE.AND P4, PT, R142, UR4, PT ;  /* 0x000000048e007c0c */ /* 0x000fe4000bf86270 */
[----:B------:R1:W4:Y:S01]  /*2330*/  @!P5 LDG.E.U16 R100, [R52.64] ;  /* 0x000000063464d981 */ /* 0x000322000c1e1500 */
[----:B------:R-:W-:Y:S01]  /*2340*/  PRMT R122, RZ, 0x7610, R122 ;  /* 0x00007610ff7a7816 */ /* 0x000fe2000000007a */
[----:B0-----:R-:W-:Y:S01]  /*2350*/  IMAD.WIDE R92, R30, 0x2, R198 ;  /* 0x000000021e5c7825 */ /* 0x001fe200078e02c6 */
[----:B------:R-:W-:Y:S01]  /*2360*/  PRMT R162, RZ, 0x7610, R162 ;  /* 0x00007610ffa27816 */ /* 0x000fe200000000a2 */
[----:B------:R0:W4:Y:S01]  /*2370*/  @!P3 LDG.E.U16 R110, [R48.64] ;  /* 0x00000006306eb981 */ /* 0x000122000c1e1500 */
[----:B------:R-:W-:Y:S01]  /*2380*/  PRMT R73, RZ, 0x7610, R73 ;  /* 0x00007610ff497816 */ /* 0x000fe20000000049 */
[----:B-1----:R-:W-:-:S04]  /*2390*/  IMAD.WIDE R46, R29, 0x2, R198 ;  /* 0x000000021d2e7825 */ /* 0x002fc800078e02c6 */
[----:B------:R-:W-:Y:S01]  /*23a0*/  IMAD.WIDE R52, R32, 0x2, R198 ;  /* 0x0000000220347825 */ /* 0x000fe200078e02c6 */
[----:B------:R1:W4:Y:S01]  /*23b0*/  @!P2 LDG.E.U16 R162, [R92.64] ;  /* 0x000000065ca2a981 */ /* 0x000322000c1e1500 */
[----:B------:R-:W-:Y:S02]  /*23c0*/  PRMT R120, RZ, 0x7610, R120 ;  /* 0x00007610ff787816 */ /* 0x000fe40000000078 */
[----:B------:R-:W-:Y:S01]  /*23d0*/  ISETP.GE.AND P3, PT, R4, UR4, PT ;  /* 0x0000000404007c0c */ /* 0x000fe2000bf66270 */
[----:B------:R1:W4:Y:S01]  /*23e0*/  @!P0 LDG.E.U16 R122, [R52.64] ;  /* 0x00000006347a8981 */ /* 0x000322000c1e1500 */
[----:B------:R-:W-:Y:S01]  /*23f0*/  ISETP.GE.AND P0, PT, R3, UR4, PT ;  /* 0x0000000403007c0c */ /* 0x000fe2000bf06270 */
[--C-:B------:R-:W-:Y:S01]  /*2400*/  IMAD.WIDE R54, R31, 0x2, R198.reuse ;  /* 0x000000021f367825 */ /* 0x100fe200078e02c6 */
[----:B------:R-:W-:Y:S01]  /*2410*/  ISETP.GE.AND P2, PT, R5, UR4, PT ;  /* 0x0000000405007c0c */ /* 0x000fe2000bf46270 */
[----:B------:R1:W4:Y:S01]  /*2420*/  @!P1 LDG.E.U16 R73, [R46.64] ;  /* 0x000000062e499981 */ /* 0x000322000c1e1500 */
[----:B------:R-:W-:Y:S01]  /*2430*/  ISETP.GE.AND P1, PT, R6, UR4, PT ;  /* 0x0000000406007c0c */ /* 0x000fe2000bf26270 */
[----:B0-----:R-:W-:Y:S01]  /*2440*/  IMAD.WIDE R48, R28, 0x2, R198 ;  /* 0x000000021c307825 */ /* 0x001fe200078e02c6 */
[----:B------:R-:W-:Y:S01]  /*2450*/  PRMT R164, RZ, 0x7610, R164 ;  /* 0x00007610ffa47816 */ /* 0x000fe200000000a4 */
[----:B------:R0:W4:Y:S01]  /*2460*/  @!P4 LDG.E.U16 R120, [R54.64] ;  /* 0x000000063678c981 */ /* 0x000122000c1e1500 */
[----:B------:R-:W-:Y:S01]  /*2470*/  PRMT R200, RZ, 0x7610, R200 ;  /* 0x00007610ffc87816 */ /* 0x000fe200000000c8 */
[----:B------:R-:W-:Y:S01]  /*2480*/  IMAD.WIDE R50, R27, 0x2, R198 ;  /* 0x000000021b327825 */ /* 0x000fe200078e02c6 */
[----:B------:R-:W-:-:S02]  /*2490*/  ISETP.GE.AND P4, PT, R7, UR4, PT ;  /* 0x0000000407007c0c */ /* 0x000fc4000bf86270 */
[----:B------:R-:W-:Y:S01]  /*24a0*/  PRMT R202, RZ, 0x7610, R202 ;  /* 0x00007610ffca7816 */ /* 0x000fe200000000ca */
[----:B-1----:R-:W-:Y:S01]  /*24b0*/  IMAD.WIDE R52, R26, 0x2, R198 ;  /* 0x000000021a347825 */ /* 0x002fe200078e02c6 */
[----:B------:R-:W-:Y:S01]  /*24c0*/  PRMT R75, RZ, 0x7610, R75 ;  /* 0x00007610ff4b7816 */ /* 0x000fe2000000004b */
[----:B------:R1:W4:Y:S02]  /*24d0*/  @!P0 LDG.E.U16 R164, [R48.64] ;  /* 0x0000000630a48981 */ /* 0x000324000c1e1500 */
[----:B0-----:R-:W-:Y:S01]  /*24e0*/  IMAD.WIDE R54, R25, 0x2, R198 ;  /* 0x0000000219367825 */ /* 0x001fe200078e02c6 */
[----:B------:R-:W-:Y:S01]  /*24f0*/  PRMT R204, RZ, 0x7610, R204 ;  /* 0x00007610ffcc7816 */ /* 0x000fe200000000cc */
[----:B------:R0:W4:Y:S01]  /*2500*/  @!P3 LDG.E.U16 R200, [R50.64] ;  /* 0x0000000632c8b981 */ /* 0x000122000c1e1500 */
[----:B------:R-:W-:Y:S01]  /*2510*/  ISETP.GE.AND P0, PT, R8, UR4, PT ;  /* 0x0000000408007c0c */ /* 0x000fe2000bf06270 */
[----:B------:R-:W-:Y:S01]  /*2520*/  IMAD.WIDE R92, R24, 0x2, R198 ;  /* 0x00000002185c7825 */ /* 0x000fe200078e02c6 */
[----:B------:R-:W-:Y:S01]  /*2530*/  ISETP.GE.AND P3, PT, R11, UR4, PT ;  /* 0x000000040b007c0c */ /* 0x000fe2000bf66270 */
[----:B------:R0:W4:Y:S01]  /*2540*/  @!P2 LDG.E.U16 R202, [R52.64] ;  /* 0x0000000634caa981 */ /* 0x000122000c1e1500 */
[----:B------:R-:W-:-:S03]  /*2550*/  ISETP.GE.AND P2, PT, R9, UR4, PT ;  /* 0x0000000409007c0c */ /* 0x000fc6000bf46270 */
[----:B------:R0:W4:Y:S01]  /*2560*/  @!P1 LDG.E.U16 R75, [R54.64] ;  /* 0x00000006364b9981 */ /* 0x000122000c1e1500 */
[----:B------:R-:W-:Y:S01]  /*2570*/  ISETP.GE.AND P1, PT, R10, UR4, PT ;  /* 0x000000040a007c0c */ /* 0x000fe2000bf26270 */
[----:B------:R-:W-:Y:S01]  /*2580*/  IMAD.WIDE R94, R23, 0x2, R198 ;  /* 0x00000002175e7825 */ /* 0x000fe200078e02c6 */
[----:B------:R-:W-:Y:S01]  /*2590*/  PRMT R206, RZ, 0x7610, R206 ;  /* 0x00007610ffce7816 */ /* 0x000fe200000000ce */
[----:B------:R0:W4:Y:S01]  /*25a0*/  @!P4 LDG.E.U16 R204, [R92.64] ;  /* 0x000000065cccc981 */ /* 0x000122000c1e1500 */
[----:B------:R-:W-:Y:S01]  /*25b0*/  PRMT R208, RZ, 0x7610, R208 ;  /* 0x00007610ffd07816 */ /* 0x000fe200000000d0 */
[----:B------:R-:W-:Y:S01]  /*25c0*/  IMAD.WIDE R96, R22, 0x2, R198 ;  /* 0x0000000216607825 */ /* 0x000fe200078e02c6 */
[----:B------:R-:W-:Y:S02]  /*25d0*/  PRMT R89, RZ, 0x7610, R89 ;  /* 0x00007610ff597816 */ /* 0x000fe40000000059 */
[----:B------:R0:W4:Y:S01]  /*25e0*/  @!P0 LDG.E.U16 R206, [R94.64] ;  /* 0x000000065ece8981 */ /* 0x000122000c1e1500 */
[----:B-1----:R-:W-:-:S03]  /*25f0*/  IMAD.WIDE R48, R21, 0x2, R198 ;  /* 0x0000000215307825 */ /* 0x002fc600078e02c6 */
[----:B------:R1:W4:Y:S01]  /*2600*/  @!P2 LDG.E.U16 R208, [R96.64] ;  /* 0x0000000660d0a981 */ /* 0x000322000c1e1500 */
[----:B0-----:R-:W-:Y:S01]  /*2610*/  PRMT R92, RZ, 0x7610, R92 ;  /* 0x00007610ff5c7816 */ /* 0x001fe2000000005c */
[----:B------:R-:W-:Y:S02]  /*2620*/  IMAD.WIDE R46, R20, 0x2, R198 ;  /* 0x00000002142e7825 */ /* 0x000fe400078e02c6 */
[----:B------:R0:W4:Y:S04]  /*2630*/  @!P1 LDG.E.U16 R89, [R48.64] ;  /* 0x0000000630599981 */ /* 0x000128000c1e1500 */
[----:B------:R0:W4:Y:S04]  /*2640*/  @!P3 LDG.E.U16 R92, [R46.64] ;  /* 0x000000062e5cb981 */ /* 0x000128000c1e1500 */
[----:B------:R-:W-:Y:S01]  /*2650*/  BAR.SYNC.DEFER_BLOCKING 0x0 ;  /* 0x0000000000007b1d */ /* 0x000fe20000010000 */
[----:B------:R-:W-:Y:S01]  /*2660*/  ISETP.GE.AND P4, PT, R18, UR4, PT ;  /* 0x0000000412007c0c */ /* 0x000fe2000bf86270 */
[----:B------:R-:W-:Y:S01]  /*2670*/  IMAD.WIDE R50, R133, 0x2, R166 ;  /* 0x0000000285327825 */ /* 0x000fe200078e02a6 */
[----:B------:R-:W-:-:S02]  /*2680*/  PRMT R91, RZ, 0x7610, R91 ;  /* 0x00007610ff5b7816 */ /* 0x000fc4000000005b */
[----:B------:R-:W-:Y:S01]  /*2690*/  PRMT R94, RZ, 0x7610, R94 ;  /* 0x00007610ff5e7816 */ /* 0x000fe2000000005e */
[C---:B0-----:R-:W-:Y:S01]  /*26a0*/  IMAD.WIDE R46, R133.reuse, 0x2, R168 ;  /* 0x00000002852e7825 */ /* 0x041fe200078e02a8 */
[----:B------:R-:W-:Y:S02]  /*26b0*/  PRMT R93, RZ, 0x7610, R93 ;  /* 0x00007610ff5d7816 */ /* 0x000fe4000000005d */
[----:B-1----:R-:W-:Y:S01]  /*26c0*/  PRMT R96, RZ, 0x7610, R96 ;  /* 0x00007610ff607816 */ /* 0x002fe20000000060 */
[C---:B------:R-:W-:Y:S01]  /*26d0*/  IMAD.WIDE R48, R133.reuse, 0x2, R170 ;  /* 0x0000000285307825 */ /* 0x040fe200078e02aa */
[----:B------:R-:W-:Y:S02]  /*26e0*/  PRMT R95, RZ, 0x7610, R95 ;  /* 0x00007610ff5f7816 */ /* 0x000fe4000000005f */
[----:B------:R-:W-:Y:S01]  /*26f0*/  PRMT R210, RZ, 0x7610, R210 ;  /* 0x00007610ffd27816 */ /* 0x000fe200000000d2 */
[----:B------:R-:W-:-:S04]  /*2700*/  IMAD.WIDE R52, R133, 0x2, R174 ;  /* 0x0000000285347825 */ /* 0x000fc800078e02ae */
[C---:B------:R-:W-:Y:S01]  /*2710*/  IMAD.WIDE R54, R133.reuse, 0x2, R176 ;  /* 0x0000000285367825 */ /* 0x040fe200078e02b0 */
[----:B------:R0:W4:Y:S01]  /*2720*/  @!P4 LDG.E.U16 R91, [R50.64] ;  /* 0x00000006325bc981 */ /* 0x000122000c1e1500 */
[----:B------:R-:W-:Y:S02]  /*2730*/  PRMT R97, RZ, 0x7610, R97 ;  /* 0x00007610ff617816 */ /* 0x000fe40000000061 */
[----:B------:R-:W-:Y:S01]  /*2740*/  PRMT R99, RZ, 0x7610, R99 ;  /* 0x00007610ff637816 */ /* 0x000fe20000000063 */
[----:B------:R1:W4:Y:S01]  /*2750*/  @!P4 LDG.E.U16 R94, [R46.64] ;  /* 0x000000062e5ec981 */ /* 0x000322000c1e1500 */
[----:B------:R-:W-:Y:S02]  /*2760*/  PRMT R101, RZ, 0x7610, R101 ;  /* 0x00007610ff657816 */ /* 0x000fe40000000065 */
[----:B------:R-:W-:Y:S01]  /*2770*/  PRMT R103, RZ, 0x7610, R103 ;  /* 0x00007610ff677816 */ /* 0x000fe20000000067 */
[----:B------:R1:W4:Y:S01]  /*2780*/  @!P4 LDG.E.U16 R93, [R48.64] ;  /* 0x00000006305dc981 */ /* 0x000322000c1e1500 */
[----:B0-----:R-:W-:Y:S01]  /*2790*/  IMAD.WIDE R50, R133, 0x2, R172 ;  /* 0x0000000285327825 */ /* 0x001fe200078e02ac */
[----:B------:R-:W-:-:S02]  /*27a0*/  PRMT R109, RZ, 0x7610, R109 ;  /* 0x00007610ff6d7816 */ /* 0x000fc4000000006d */
[----:B------:R0:W4:Y:S01]  /*27b0*/  @!P4 LDG.E.U16 R95, [R52.64] ;  /* 0x00000006345fc981 */ /* 0x000122000c1e1500 */
[----:B-1----:R-:W-:-:S03]  /*27c0*/  IMAD.WIDE R46, R133, 0x2, R178 ;  /* 0x00000002852e7825 */ /* 0x002fc600078e02b2 */
[----:B------:R1:W4:Y:S01]  /*27d0*/  @!P4 LDG.E.U16 R96, [R50.64] ;  /* 0x000000063260c981 */ /* 0x000322000c1e1500 */
[----:B------:R-:W-:-:S03]  /*27e0*/  IMAD.WIDE R48, R133, 0x2, R182 ;  /* 0x0000000285307825 */ /* 0x000fc600078e02b6 */
[----:B------:R1:W4:Y:S01]  /*27f0*/  @!P4 LDG.E.U16 R210, [R54.64] ;  /* 0x0000000636d2c981 */ /* 0x000322000c1e1500 */
[C---:B0-----:R-:W-:Y:S01]  /*2800*/  IMAD.WIDE R52, R133.reuse, 0x2, R190 ;  /* 0x0000000285347825 */ /* 0x041fe200078e02be */
[----:B------:R-:W-:Y:S02]  /*2810*/  PRMT R212, RZ, 0x7610, R212 ;  /* 0x00007610ffd47816 */ /* 0x000fe400000000d4 */
[----:B------:R0:W4:Y:S01]  /*2820*/  @!P4 LDG.E.U16 R97, [R46.64] ;  /* 0x000000062e61c981 */ /* 0x000122000c1e1500 */
[C---:B-1----:R-:W-:Y:S01]  /*2830*/  IMAD.WIDE R50, R133.reuse, 0x2, R186 ;  /* 0x0000000285327825 */ /* 0x042fe200078e02ba */
[----:B------:R-:W-:Y:S02]  /*2840*/  PRMT R214, RZ, 0x7610, R214 ;  /* 0x00007610ffd67816 */ /* 0x000fe400000000d6 */
[----:B------:R1:W4:Y:S01]  /*2850*/  @!P4 LDG.E.U16 R99, [R48.64] ;  /* 0x000000063063c981 */ /* 0x000322000c1e1500 */
[----:B------:R-:W-:Y:S01]  /*2860*/  IMAD.WIDE R54, R133, 0x2, R194 ;  /* 0x0000000285367825 */ /* 0x000fe200078e02c2 */
[----:B------:R-:W-:-:S02]  /*2870*/  PRMT R216, RZ, 0x7610, R216 ;  /* 0x00007610ffd87816 */ /* 0x000fc400000000d8 */
[----:B------:R1:W4:Y:S01]  /*2880*/  @!P4 LDG.E.U16 R101, [R50.64] ;  /* 0x000000063265c981 */ /* 0x000322000c1e1500 */
[----:B------:R-:W-:Y:S01]  /*2890*/  PRMT R218, RZ, 0x7610, R218 ;  /* 0x00007610ffda7816 */ /* 0x000fe200000000da */
[C---:B0-----:R-:W-:Y:S01]  /*28a0*/  IMAD.WIDE R46, R133.reuse, 0x2, R180 ;  /* 0x00000002852e7825 */ /* 0x041fe200078e02b4 */
[----:B------:R-:W-:Y:S01]  /*28b0*/  PRMT R220, RZ, 0x7610, R220 ;  /* 0x00007610ffdc7816 */ /* 0x000fe200000000dc */
[----:B------:R0:W4:Y:S02]  /*28c0*/  @!P4 LDG.E.U16 R103, [R52.64] ;  /* 0x000000063467c981 */ /* 0x000124000c1e1500 */
[C---:B-1----:R-:W-:Y:S02]  /*28d0*/  IMAD.WIDE R48, R133.reuse, 0x2, R184 ;  /* 0x0000000285307825 */ /* 0x042fe400078e02b8 */
[----:B------:R1:W4:Y:S02]  /*28e0*/  @!P4 LDG.E.U16 R109, [R54.64] ;  /* 0x00000006366dc981 */ /* 0x000324000c1e1500 */
[----:B------:R-:W-:-:S02]  /*28f0*/  IMAD.WIDE R50, R133, 0x2, R188 ;  /* 0x0000000285327825 */ /* 0x000fc400078e02bc */
[----:B------:R-:W4:Y:S02]  /*2900*/  @!P4 LDG.E.U16 R212, [R46.64] ;  /* 0x000000062ed4c981 */ /* 0x000f24000c1e1500 */
[C---:B0-----:R-:W-:Y:S02]  /*2910*/  IMAD.WIDE R52, R133.reuse, 0x2, R192 ;  /* 0x0000000285347825 */ /* 0x041fe400078e02c0 */
[----:B------:R-:W4:Y:S02]  /*2920*/  @!P4 LDG.E.U16 R214, [R48.64] ;  /* 0x0000000630d6c981 */ /* 0x000f24000c1e1500 */
[----:B-1----:R-:W-:Y:S02]  /*2930*/  IMAD.WIDE R54, R133, 0x2, R196 ;  /* 0x0000000285367825 */ /* 0x002fe400078e02c4 */
[----:B------:R-:W4:Y:S04]  /*2940*/  @!P4 LDG.E.U16 R216, [R50.64] ;  /* 0x0000000632d8c981 */ /* 0x000f28000c1e1500 */
[----:B------:R-:W4:Y:S04]  /*2950*/  @!P4 LDG.E.U16 R218, [R52.64] ;  /* 0x0000000634dac981 */ /* 0x000f28000c1e1500 */
[----:B------:R-:W4:Y:S04]  /*2960*/  @!P4 LDG.E.U16 R220, [R54.64] ;  /* 0x0000000636dcc981 */ /* 0x000f28000c1e1500 */
[----:B-----5:R-:W-:Y:S04]  /*2970*/  STS.U16 [R15], R56 ;  /* 0x000000380f007388 */ /* 0x020fe80000000400 */
[----:B--2---:R-:W-:Y:S04]  /*2980*/  STS.U16 [R15+0x800], R58 ;  /* 0x0008003a0f007388 */ /* 0x004fe80000000400 */
[----:B---3--:R-:W-:Y:S04]  /*2990*/  STS.U16 [R15+0x1000], R60 ;  /* 0x0010003c0f007388 */ /* 0x008fe80000000400 */
[----:B----4-:R-:W-:Y:S04]  /*29a0*/  STS.U16 [R15+0x1800], R98 ;  /* 0x001800620f007388 */ /* 0x010fe80000000400 */
[----:B------:R-:W-:Y:S04]  /*29b0*/  STS.U16 [R15+0x2000], R108 ;  /* 0x0020006c0f007388 */ /* 0x000fe80000000400 */
        /* <DEDUP_REMOVED lines=43> */
[----:B------:R-:W-:Y:S06]  /*2c70*/  BAR.SYNC.DEFER_BLOCKING 0x0 ;  /* 0x0000000000007b1d */ /* 0x000fec0000010000 */
[----:B------:R-:W-:Y:S04]  /*2c80*/  LDSM.16.MT88.4 R72, [R17] ;  /* 0x000000001148783b */ /* 0x000fe80000004200 */
[----:B------:R-:W0:Y:S04]  /*2c90*/  LDSM.16.M88.4 R60, [R136+0x4000] ;  /* 0x00400000883c783b */ /* 0x000e280000000200 */
[----:B------:R-:W1:Y:S04]  /*2ca0*/  LDSM.16.M88.4 R48, [R136+0x4800] ;  /* 0x004800008830783b */ /* 0x000e680000000200 */
[----:B------:R-:W2:Y:S04]  /*2cb0*/  LDSM.16.M88.4 R52, [R136+0x5000] ;  /* 0x005000008834783b */ /* 0x000ea80000000200 */
[----:B------:R-:W3:Y:S04]  /*2cc0*/  LDSM.16.M88.4 R56, [R136+0x5800] ;  /* 0x005800008838783b */ /* 0x000ee80000000200 */
[----:B------:R-:W4:Y:S04]  /*2cd0*/  LDSM.16.MT88.4 R88, [R17+0x80] ;  /* 0x000080001158783b */ /* 0x000f280000004200 */
[----:B------:R-:W5:Y:S04]  /*2ce0*/  LDSM.16.MT88.4 R44, [R17+0x1000] ;  /* 0x00100000112c783b */ /* 0x000f680000004200 */
[----:B------:R-:W-:Y:S04]  /*2cf0*/  LDSM.16.M88.4 R92, [R140+0x4000] ;  /* 0x004000008c5c783b */ /* 0x000fe80000000200 */
[----:B------:R-:W-:Y:S04]  /*2d00*/  LDSM.16.M88.4 R96, [R140+0x4800] ;  /* 0x004800008c60783b */ /* 0x000fe80000000200 */
[----:B------:R-:W-:Y:S04]  /*2d10*/  LDSM.16.M88.4 R100, [R140+0x5000] ;  /* 0x005000008c64783b */ /* 0x000fe80000000200 */
[----:B------:R-:W-:Y:S01]  /*2d20*/  LDSM.16.MT88.4 R120, [R17+0x2080] ;  /* 0x002080001178783b */ /* 0x000fe20000004200 */
[C---:B0-----:R-:W-:Y:S03]  /*2d30*/  HMMA.16816.F32 R104, R72.reuse, R60, R104 ;  /* 0x0000003c4868723c */ /* 0x041fe60000001868 */
[----:B------:R-:W-:Y:S05]  /*2d40*/  LDSM.16.M88.4 R108, [R140+0x5800] ;  /* 0x005800008c6c783b */ /* 0x000fea0000000200 */
[C---:B-1----:R-:W-:Y:S08]  /*2d50*/  HMMA.16816.F32 R112, R72.reuse, R48, R112 ;  /* 0x000000304870723c */ /* 0x042ff00000001870 */
[C---:B--2---:R-:W-:Y:S08]  /*2d60*/  HMMA.16816.F32 R116, R72.reuse, R52, R116 ;  /* 0x000000344874723c */ /* 0x044ff00000001874 */
[----:B---3--:R-:W-:Y:S01]  /*2d70*/  HMMA.16816.F32 R64, R72, R56, R64 ;  /* 0x000000384840723c */ /* 0x008fe20000001840 */
[----:B------:R-:W0:Y:S07]  /*2d80*/  LDSM.16.MT88.4 R72, [R17+0x1080] ;  /* 0x001080001148783b */ /* 0x000e2e0000004200 */
[C---:B----4-:R-:W-:Y:S08]  /*2d90*/  HMMA.16816.F32 R68, R88.reuse, R60, R68 ;  /* 0x0000003c5844723c */ /* 0x050ff00000001844 */
[C---:B------:R-:W-:Y:S08]  /*2da0*/  HMMA.16816.F32 R76, R88.reuse, R48, R76 ;  /* 0x00000030584c723c */ /* 0x040ff0000000184c */
[C---:B------:R-:W-:Y:S08]  /*2db0*/  HMMA.16816.F32 R80, R88.reuse, R52, R80 ;  /* 0x000000345850723c */ /* 0x040ff00000001850 */
[----:B------:R-:W-:Y:S01]  /*2dc0*/  HMMA.16816.F32 R84, R88, R56, R84 ;  /* 0x000000385854723c */ /* 0x000fe20000001854 */
[----:B------:R-:W1:Y:S07]  /*2dd0*/  LDSM.16.MT88.4 R88, [R17+0x2000] ;  /* 0x002000001158783b */ /* 0x000e6e0000004200 */
[-C--:B-----5:R-:W-:Y:S08]  /*2de0*/  HMMA.16816.F32 R104, R44, R62.reuse, R104 ;  /* 0x0000003e2c68723c */ /* 0x0a0ff00000001868 */
[C---:B0-----:R-:W-:Y:S08]  /*2df0*/  HMMA.16816.F32 R68, R72.reuse, R62, R68 ;  /* 0x0000003e4844723c */ /* 0x041ff00000001844 */
[C---:B------:R-:W-:Y:S08]  /*2e00*/  HMMA.16816.F32 R76, R72.reuse, R50, R76 ;  /* 0x00000032484c723c */ /* 0x040ff0000000184c */
[----:B------:R-:W-:Y:S08]  /*2e10*/  HMMA.16816.F32 R80, R72, R54, R80 ;  /* 0x000000364850723c */ /* 0x000ff00000001850 */
[C---:B------:R-:W-:Y:S08]  /*2e20*/  HMMA.16816.F32 R112, R44.reuse, R50, R112 ;  /* 0x000000322c70723c */ /* 0x040ff00000001870 */
[C---:B------:R-:W-:Y:S08]  /*2e30*/  HMMA.16816.F32 R116, R44.reuse, R54, R116 ;  /* 0x000000362c74723c */ /* 0x040ff00000001874 */
[-C--:B------:R-:W-:Y:S01]  /*2e40*/  HMMA.16816.F32 R64, R44, R58.reuse, R64 ;  /* 0x0000003a2c40723c */ /* 0x080fe20000001840 */
[----:B------:R-:W-:Y:S07]  /*2e50*/  LDSM.16.MT88.4 R44, [R17+0x3000] ;  /* 0x00300000112c783b */ /* 0x000fee0000004200 */
[----:B------:R-:W-:Y:S01]  /*2e60*/  HMMA.16816.F32 R72, R72, R58, R84 ;  /* 0x0000003a4848723c */ /* 0x000fe20000001854 */
[----:B------:R-:W0:Y:S07]  /*2e70*/  LDSM.16.MT88.4 R84, [R17+0x3080] ;  /* 0x003080001154783b */ /* 0x000e2e0000004200 */
[C---:B------:R-:W-:Y:S08]  /*2e80*/  HMMA.16816.F32 R68, R120.reuse, R92, R68 ;  /* 0x0000005c7844723c */ /* 0x040ff00000001844 */
[C---:B------:R-:W-:Y:S08]  /*2e90*/  HMMA.16816.F32 R76, R120.reuse, R96, R76 ;  /* 0x00000060784c723c */ /* 0x040ff0000000184c */
[----:B------:R-:W-:Y:S08]  /*2ea0*/  HMMA.16816.F32 R80, R120, R100, R80 ;  /* 0x000000647850723c */ /* 0x000ff00000001850 */
[C---:B-1----:R-:W-:Y:S08]  /*2eb0*/  HMMA.16816.F32 R104, R88.reuse, R92, R104 ;  /* 0x0000005c5868723c */ /* 0x042ff00000001868 */
[C---:B------:R-:W-:Y:S08]  /*2ec0*/  HMMA.16816.F32 R112, R88.reuse, R96, R112 ;  /* 0x000000605870723c */ /* 0x040ff00000001870 */
[C---:B------:R-:W-:Y:S08]  /*2ed0*/  HMMA.16816.F32 R116, R88.reuse, R100, R116 ;  /* 0x000000645874723c */ /* 0x040ff00000001874 */
[-C--:B------:R-:W-:Y:S08]  /*2ee0*/  HMMA.16816.F32 R64, R88, R108.reuse, R64 ;  /* 0x0000006c5840723c */ /* 0x080ff00000001840 */
[----:B------:R-:W-:Y:S01]  /*2ef0*/  HMMA.16816.F32 R72, R120, R108, R72 ;  /* 0x0000006c7848723c */ /* 0x000fe20000001848 */
[----:B------:R-:W-:-:S04]  /*2f00*/  IADD3 R134, R134, -0x1, RZ ;  /* 0xffffffff86867810 */ /* 0x000fc80007ffe0ff */
[----:B------:R-:W-:Y:S01]  /*2f10*/  ISETP.NE.U32.AND P0, PT, R134, RZ, PT ;  /* 0x000000ff8600720c */ /* 0x000fe20003f05070 */
[----:B------:R-:W-:Y:S02]  /*2f20*/  UIADD3 UR4, UR4, -0x40, URZ ;  /* 0xffffffc004047890 */ /* 0x000fe4000fffe03f */
[----:B0-----:R-:W-:Y:S01]  /*2f30*/  HMMA.16816.F32 R68, R84, R94, R68 ;  /* 0x0000005e5444723c */ /* 0x001fe20000001844 */
[----:B------:R-:W-:-:S07]  /*2f40*/  IMAD.WIDE R196, R131, 0x2, R196 ;  /* 0x0000000283c47825 */ /* 0x000fce00078e02c4 */
[----:B------:R-:W-:Y:S01]  /*2f50*/  HMMA.16816.F32 R76, R84, R98, R76 ;  /* 0x00000062544c723c */ /* 0x000fe2000000184c */
[----:B------:R-:W-:-:S07]  /*2f60*/  IMAD.WIDE R194, R131, 0x2, R194 ;  /* 0x0000000283c27825 */ /* 0x000fce00078e02c2 */
[----:B------:R-:W-:Y:S01]  /*2f70*/  HMMA.16816.F32 R80, R84, R102, R80 ;  /* 0x000000665450723c */ /* 0x000fe20000001850 */
[----:B------:R-:W-:-:S04]  /*2f80*/  IMAD.WIDE R192, R131, 0x2, R192 ;  /* 0x0000000283c07825 */ /* 0x000fc800078e02c0 */
[----:B------:R-:W-:-:S03]  /*2f90*/  IMAD.WIDE R190, R131, 0x2, R190 ;  /* 0x0000000283be7825 */ /* 0x000fc600078e02be */
        /* <DEDUP_REMOVED lines=14> */
[----:B------:R-:W-:-:S04]  /*3080*/  IMAD.WIDE R170, R131, 0x2, R170 ;  /* 0x0000000283aa7825 */ /* 0x000fc800078e02aa */
[----:B------:R-:W-:-:S04]  /*3090*/  IMAD.WIDE R168, R131, 0x2, R168 ;  /* 0x0000000283a87825 */ /* 0x000fc800078e02a8 */
[----:B------:R-:W-:-:S04]  /*30a0*/  IMAD.WIDE R166, R131, 0x2, R166 ;  /* 0x0000000283a67825 */ /* 0x000fc800078e02a6 */
[----:B------:R-:W-:Y:S01]  /*30b0*/  IMAD.WIDE R198, R132, 0x2, R198 ;  /* 0x0000000284c67825 */ /* 0x000fe200078e02c6 */
[----:B------:R-:W-:Y:S01]  /*30c0*/  @!P0 CALL.REL.NOINC `(.L_x_2) ;  /* 0x0000001000008944 */ /* 0x000fe20003c00000 */
[----:B------:R-:W-:Y:S05]  /*30d0*/  BRA `(.L_x_3) ;  /* 0xffffed7000007947 */ /* 0x000fea000383ffff */
.L_x_2:
[----:B------:R-:W-:Y:S02]  /*30e0*/  F2FP.PACK_AB R2, R79, R71 ;  /* 0x000000474f02723e */ /* 0x000fe400000000ff */
[----:B------:R-:W-:Y:S02]  /*30f0*/  F2FP.PACK_AB R4, R115, R107 ;  /* 0x0000006b7304723e */ /* 0x000fe400000000ff */
[----:B------:R-:W-:Y:S02]  /*3100*/  F2FP.PACK_AB R6, R77, R69 ;  /* 0x000000454d06723e */ /* 0x000fe400000000ff */
[----:B------:R-:W-:Y:S02]  /*3110*/  F2FP.PACK_AB R8, R113, R105 ;  /* 0x000000697108723e */ /* 0x000fe400000000ff */
[----:B------:R-:W-:Y:S02]  /*3120*/  F2FP.PACK_AB R3, R87, R83 ;  /* 0x000000535703723e */ /* 0x000fe400000000ff */
[----:B------:R-:W-:-:S02]  /*3130*/  F2FP.PACK_AB R71, R86, R82 ;  /* 0x000000525647723e */ /* 0x000fc400000000ff */
        /* <DEDUP_REMOVED lines=10> */
.L_x_1:
[----:B------:R-:W-:Y:S01]  /*31e0*/  IMAD.SHL.U32 R10, R0, 0x8, RZ ;  /* 0x00000008000a7824 */ /* 0x000fe200078e00ff */
[----:B------:R-:W-:Y:S01]  /*31f0*/  BAR.SYNC.DEFER_BLOCKING 0x0 ;  /* 0x0000000000007b1d */ /* 0x000fe20000010000 */
[----:B------:R-:W-:Y:S01]  /*3200*/  SHF.R.S32.HI R11, RZ, 0x4, R0 ;  /* 0x00000004ff0b7819 */ /* 0x000fe20000011400 */
[----:B------:R-:W-:Y:S01]  /*3210*/  IMAD R36, R13, c[0x0][0x194], RZ ;  /* 0x000065000d247a24 */ /* 0x000fe200078e02ff */
[----:B------:R-:W-:-:S02]  /*3220*/  LOP3.LUT R15, R14, 0x60, RZ, 0xc0, !PT ;  /* 0x000000600e0f7812 */ /* 0x000fc400078ec0ff */
[----:B------:R-:W-:Y:S02]  /*3230*/  LOP3.LUT R16, R10, 0x78, RZ, 0xc0, !PT ;  /* 0x000000780a107812 */ /* 0x000fe400078ec0ff */
[C---:B------:R-:W-:Y:S01]  /*3240*/  LOP3.LUT R14, R0.reuse, 0xc, RZ, 0xc0, !PT ;  /* 0x0000000c000e7812 */ /* 0x040fe200078ec0ff */
[----:B------:R-:W-:Y:S01]  /*3250*/  IMAD.SHL.U32 R0, R0, 0x40, RZ ;  /* 0x0000004000007824 */ /* 0x000fe200078e00ff */
[----:B------:R-:W-:Y:S01]  /*3260*/  SGXT R11, R11, 0x1 ;  /* 0x000000010b0b781a */ /* 0x000fe20000000200 */
[----:B------:R-:W-:Y:S01]  /*3270*/  IMAD R16, R165, 0x2, R16 ;  /* 0x00000002a5107824 */ /* 0x000fe200078e0210 */
[----:B------:R-:W-:Y:S01]  /*3280*/  LOP3.LUT R10, R10, 0x780, RZ, 0xc0, !PT ;  /* 0x000007800a0a7812 */ /* 0x000fe200078ec0ff */
[----:B------:R-:W-:Y:S01]  /*3290*/  IMAD R15, R14, 0x400, R15 ;  /* 0x000004000e0f7824 */ /* 0x000fe200078e020f */
[----:B------:R-:W-:Y:S02]  /*32a0*/  ISETP.GE.AND P0, PT, R13, c[0x0][0x178], PT ;  /* 0x00005e000d007a0c */ /* 0x000fe40003f06270 */
[----:B------:R-:W-:Y:S01]  /*32b0*/  LOP3.LUT R11, R16, 0x1008, R11, 0x78, !PT ;  /* 0x00001008100b7812 */ /* 0x000fe200078e780b */
[----:B------:R-:W-:Y:S01]  /*32c0*/  IMAD R15, R14, 0x2, R15 ;  /* 0x000000020e0f7824 */ /* 0x000fe200078e020f */
[----:B------:R-:W-:-:S02]  /*32d0*/  LEA R40, P2, R36, c[0x0][0x170], 0x1 ;  /* 0x00005c0024287a11 */ /* 0x000fc400078408ff */
[----:B------:R-:W-:Y:S01]  /*32e0*/  LOP3.LUT R11, R11, 0x800, R0, 0xf8, !PT ;  /* 0x000008000b0b7812 */ /* 0x000fe200078ef800 */
[----:B------:R-:W-:Y:S01]  /*32f0*/  IMAD.IADD R37, R10, 0x1, R15 ;  /* 0x000000010a257824 */ /* 0x000fe200078e020f */
[C-C-:B------:R-:W-:Y:S02]  /*3300*/  LOP3.LUT R0, R12.reuse, 0x3e, R163.reuse, 0xfe, !PT ;  /* 0x0000003e0c007812 */ /* 0x140fe400078efea3 */
[----:B------:R-:W-:Y:S01]  /*3310*/  LOP3.LUT R10, R11, 0x10, RZ, 0x3c, !PT ;  /* 0x000000100b0a7812 */ /* 0x000fe200078e3cff */
[----:B------:R-:W-:Y:S01]  /*3320*/  STS.64 [R11], R104 ;  /* 0x000000680b007388 */ /* 0x000fe20000000a00 */
[C---:B------:R-:W-:Y:S02]  /*3330*/  LOP3.LUT R38, R37.reuse, 0x10, RZ, 0x3c, !PT ;  /* 0x0000001025267812 */ /* 0x040fe400078e3cff */
[----:B------:R-:W-:Y:S01]  /*3340*/  LOP3.LUT R39, R37, 0x18, RZ, 0x3c, !PT ;  /* 0x0000001825277812 */ /* 0x000fe200078e3cff */
[----:B------:R0:W-:Y:S01]  /*3350*/  STS.64 [R11+0x400], R8 ;  /* 0x000400080b007388 */ /* 0x0001e20000000a00 */
[----:B------:R-:W-:-:S02]  /*3360*/  LOP3.LUT R13, R12, 0x3c, R163, 0xfe, !PT ;  /* 0x0000003c0c0d7812 */ /* 0x000fc400078efea3 */
[C-C-:B------:R-:W-:Y:S01]  /*3370*/  LOP3.LUT R14, R12.reuse, 0x3a, R163.reuse, 0xfe, !PT ;  /* 0x0000003a0c0e7812 */ /* 0x140fe200078efea3 */
[----:B------:R-:W-:Y:S01]  /*3380*/  STS.64 [R11+0x200], R68 ;  /* 0x000200440b007388 */ /* 0x000fe20000000a00 */
[C-C-:B------:R-:W-:Y:S02]  /*3390*/  LOP3.LUT R15, R12.reuse, 0x38, R163.reuse, 0xfe, !PT ;  /* 0x000000380c0f7812 */ /* 0x140fe400078efea3 */
[C-C-:B------:R-:W-:Y:S01]  /*33a0*/  LOP3.LUT R16, R12.reuse, 0x36, R163.reuse, 0xfe, !PT ;  /* 0x000000360c107812 */ /* 0x140fe200078efea3 */
[----:B------:R-:W-:Y:S01]  /*33b0*/  STS.64 [R11+0x600], R6 ;  /* 0x000600060b007388 */ /* 0x000fe20000000a00 */
[C-C-:B------:R-:W-:Y:S02]  /*33c0*/  LOP3.LUT R17, R12.reuse, 0x34, R163.reuse, 0xfe, !PT ;  /* 0x000000340c117812 */ /* 0x140fe400078efea3 */
[----:B------:R-:W-:Y:S01]  /*33d0*/  LOP3.LUT R18, R12, 0x32, R163, 0xfe, !PT ;  /* 0x000000320c127812 */ /* 0x000fe200078efea3 */
[----:B------:R-:W-:Y:S01]  /*33e0*/  STS.64 [R10+0x2000], R106 ;  /* 0x0020006a0a007388 */ /* 0x000fe20000000a00 */
[----:B0-----:R-:W-:-:S02]  /*33f0*/  LOP3.LUT R9, R37, 0x8, RZ, 0x3c, !PT ;  /* 0x0000000825097812 */ /* 0x001fc400078e3cff */
[C-C-:B------:R-:W-:Y:S01]  /*3400*/  LOP3.LUT R19, R12.reuse, 0x30, R163.reuse, 0xfe, !PT ;  /* 0x000000300c137812 */ /* 0x140fe200078efea3 */
[----:B------:R-:W-:Y:S01]  /*3410*/  STS.64 [R10+0x2400], R4 ;  /* 0x002400040a007388 */ /* 0x000fe20000000a00 */
[C-C-:B------:R-:W-:Y:S02]  /*3420*/  LOP3.LUT R20, R12.reuse, 0x2e, R163.reuse, 0xfe, !PT ;  /* 0x0000002e0c147812 */ /* 0x140fe400078efea3 */
[C-C-:B------:R-:W-:Y:S01]  /*3430*/  LOP3.LUT R21, R12.reuse, 0x2c, R163.reuse, 0xfe, !PT ;  /* 0x0000002c0c157812 */ /* 0x140fe200078efea3 */
[----:B------:R-:W-:Y:S01]  /*3440*/  STS.64 [R10+0x2200], R70 ;  /* 0x002200460a007388 */ /* 0x000fe20000000a00 */
[C-C-:B------:R-:W-:Y:S02]  /*3450*/  LOP3.LUT R22, R12.reuse, 0x2a, R163.reuse, 0xfe, !PT ;  /* 0x0000002a0c167812 */ /* 0x140fe400078efea3 */
[C-C-:B------:R-:W-:Y:S01]  /*3460*/  LOP3.LUT R23, R12.reuse, 0x28, R163.reuse, 0xfe, !PT ;  /* 0x000000280c177812 */ /* 0x140fe200078efea3 */
[----:B------:R0:W-:Y:S01]  /*3470*/  STS.64 [R10+0x2600], R2 ;  /* 0x002600020a007388 */ /* 0x0001e20000000a00 */
[----:B------:R-:W-:-:S02]  /*3480*/  LOP3.LUT R24, R12, 0x26, R163, 0xfe, !PT ;  /* 0x000000260c187812 */ /* 0x000fc400078efea3 */
[C-C-:B------:R-:W-:Y:S01]  /*3490*/  LOP3.LUT R25, R12.reuse, 0x24, R163.reuse, 0xfe, !PT ;  /* 0x000000240c197812 */ /* 0x140fe200078efea3 */
[----:B------:R-:W-:Y:S01]  /*34a0*/  BAR.SYNC.DEFER_BLOCKING 0x0 ;  /* 0x0000000000007b1d */ /* 0x000fe20000010000 */
[C-C-:B------:R-:W-:Y:S02]  /*34b0*/  LOP3.LUT R26, R12.reuse, 0x22, R163.reuse, 0xfe, !PT ;  /* 0x000000220c1a7812 */ /* 0x140fe400078efea3 */
[C-C-:B------:R-:W-:Y:S02]  /*34c0*/  LOP3.LUT R27, R12.reuse, 0x20, R163.reuse, 0xfe, !PT ;  /* 0x000000200c1b7812 */ /* 0x140fe400078efea3 */
[C-C-:B------:R-:W-:Y:S02]  /*34d0*/  LOP3.LUT R28, R12.reuse, 0x1e, R163.reuse, 0xfe, !PT ;  /* 0x0000001e0c1c7812 */ /* 0x140fe400078efea3 */
[C---:B------:R-:W-:Y:S02]  /*34e0*/  LOP3.LUT R29, R12.reuse, 0x1c, R163, 0xfe, !PT ;  /* 0x0000001c0c1d7812 */ /* 0x040fe400078efea3 */
[----:B0-----:R-:W-:-:S02]  /*34f0*/  LOP3.LUT R2, R12, R163, RZ, 0xfc, !PT ;  /* 0x000000a30c027212 */ /* 0x001fc400078efcff */
[--C-:B------:R-:W-:Y:S02]  /*3500*/  LOP3.LUT R3, R12, 0x2, R163.reuse, 0xfe, !PT ;  /* 0x000000020c037812 */ /* 0x100fe400078efea3 */
[C---:B------:R-:W-:Y:S01]  /*3510*/  ISETP.LT.AND P1, PT, R2.reuse, c[0x0][0x17c], !P0 ;  /* 0x00005f0002007a0c */ /* 0x040fe20004721270 */
[----:B------:R-:W-:Y:S01]  /*3520*/  IMAD R4, R2, c[0x0][0x198], RZ ;  /* 0x0000660002047a24 */ /* 0x000fe200078e02ff */
[C-C-:B------:R-:W-:Y:S01]  /*3530*/  LOP3.LUT R30, R12.reuse, 0x1a, R163.reuse, 0xfe, !PT ;  /* 0x0000001a0c1e7812 */ /* 0x140fe200078efea3 */
[----:B------:R-:W-:Y:S01]  /*3540*/  IMAD R5, R3, c[0x0][0x198], RZ ;  /* 0x0000660003057a24 */ /* 0x000fe200078e02ff */
[C-C-:B------:R-:W-:Y:S02]  /*3550*/  LOP3.LUT R31, R12.reuse, 0x18, R163.reuse, 0xfe, !PT ;  /* 0x000000180c1f7812 */ /* 0x140fe400078efea3 */
[C-C-:B------:R-:W-:Y:S02]  /*3560*/  LOP3.LUT R32, R12.reuse, 0x16, R163.reuse, 0xfe, !PT ;  /* 0x000000160c207812 */ /* 0x140fe400078efea3 */
[----:B------:R-:W-:-:S02]  /*3570*/  LOP3.LUT R33, R12, 0x14, R163, 0xfe, !PT ;  /* 0x000000140c217812 */ /* 0x000fc400078efea3 */
[C-C-:B------:R-:W-:Y:S01]  /*3580*/  LOP3.LUT R34, R12.reuse, 0x12, R163.reuse, 0xfe, !PT ;  /* 0x000000120c227812 */ /* 0x140fe200078efea3 */
[----:B------:R-:W0:Y:S01]  /*3590*/  LDS.64 R42, [R37] ;  /* 0x00000000252a7984 */ /* 0x000e220000000a00 */
[C-C-:B------:R-:W-:Y:S02]  /*35a0*/  LOP3.LUT R35, R12.reuse, 0x10, R163.reuse, 0xfe, !PT ;  /* 0x000000100c237812 */ /* 0x140fe400078efea3 */
[C-C-:B------:R-:W-:Y:S01]  /*35b0*/  LOP3.LUT R10, R12.reuse, 0xe, R163.reuse, 0xfe, !PT ;  /* 0x0000000e0c0a7812 */ /* 0x140fe200078efea3 */
[----:B------:R-:W1:Y:S01]  /*35c0*/  LDS.64 R46, [R9] ;  /* 0x00000000092e7984 */ /* 0x000e620000000a00 */
[--C-:B------:R-:W-:Y:S02]  /*35d0*/  LOP3.LUT R11, R12, 0xc, R163.reuse, 0xfe, !PT ;  /* 0x0000000c0c0b7812 */ /* 0x100fe400078efea3 */
[----:B------:R-:W-:Y:S01]  /*35e0*/  LEA.HI.X.SX32 R41, R36, c[0x0][0x174], 0x1, P2 ;  /* 0x00005d0024297a11 */ /* 0x000fe200010f0eff */
[----:B------:R-:W2:Y:S01]  /*35f0*/  LDS.64 R50, [R38] ;  /* 0x0000000026327984 */ /* 0x000ea20000000a00 */
[----:B------:R-:W-:-:S02]  /*3600*/  LOP3.LUT R8, R12, 0xa, R163, 0xfe, !PT ;  /* 0x0000000a0c087812 */ /* 0x000fc400078efea3 */
[C-C-:B------:R-:W-:Y:S01]  /*3610*/  LOP3.LUT R7, R12.reuse, 0x8, R163.reuse, 0xfe, !PT ;  /* 0x000000080c077812 */ /* 0x140fe200078efea3 */
[----:B------:R-:W3:Y:S01]  /*3620*/  LDS.64 R54, [R39] ;  /* 0x0000000027367984 */ /* 0x000ee20000000a00 */
[--C-:B------:R-:W-:Y:S02]  /*3630*/  LOP3.LUT R6, R12, 0x6, R163.reuse, 0xfe, !PT ;  /* 0x000000060c067812 */ /* 0x100fe400078efea3 */
[----:B------:R-:W-:Y:S01]  /*3640*/  LEA R2, P2, R4, R40, 0x1 ;  /* 0x0000002804027211 */ /* 0x000fe200078408ff */
[----:B------:R-:W4:Y:S01]  /*3650*/  LDS.64 R44, [R37+0x800] ;  /* 0x00080000252c7984 */ /* 0x000f220000000a00 */
[----:B------:R-:W-:Y:S01]  /*3660*/  LOP3.LUT R12, R12, 0x4, R163, 0xfe, !PT ;  /* 0x000000040c0c7812 */ /* 0x000fe200078efea3 */
[----:B------:R-:W-:Y:S01]  /*3670*/  IMAD R36, R7, c[0x0][0x198], RZ ;  /* 0x0000660007247a24 */ /* 0x000fe200078e02ff */
[----:B------:R-:W-:Y:S01]  /*3680*/  ISETP.LT.AND P5, PT, R3, c[0x0][0x17c], !P0 ;  /* 0x00005f0003007a0c */ /* 0x000fe200047a1270 */
[----:B------:R5:W3:Y:S01]  /*3690*/  LDS.64 R48, [R9+0x800] ;  /* 0x0008000009307984 */ /* 0x000ae20000000a00 */
[----:B------:R-:W-:-:S02]  /*36a0*/  LEA.HI.X.SX32 R3, R4, R41, 0x1, P2 ;  /* 0x0000002904037211 */ /* 0x000fc400010f0eff */
[C---:B------:R-:W-:Y:S01]  /*36b0*/  ISETP.LT.AND P3, PT, R12.reuse, c[0x0][0x17c], !P0 ;  /* 0x00005f000c007a0c */ /* 0x040fe20004761270 */
[----:B------:R-:W4:Y:S01]  /*36c0*/  LDS.64 R52, [R38+0x800] ;  /* 0x0008000026347984 */ /* 0x000f220000000a00 */
[CC--:B------:R-:W-:Y:S01]  /*36d0*/  LEA R4, P2, R5.reuse, R40.reuse, 0x1 ;  /* 0x0000002805047211 */ /* 0x0c0fe200078408ff */
[----:B------:R-:W-:Y:S01]  /*36e0*/  IMAD R12, R12, c[0x0][0x198], RZ ;  /* 0x000066000c0c7a24 */ /* 0x000fe200078e02ff */
[C---:B------:R-:W-:Y:S01]  /*36f0*/  ISETP.LT.AND P4, PT, R6.reuse, c[0x0][0x17c], !P0 ;  /* 0x00005f0006007a0c */ /* 0x040fe20004781270 */
[----:B------:R-:W4:Y:S01]  /*3700*/  LDS.64 R56, [R39+0x800] ;  /* 0x0008000027387984 */ /* 0x000f220000000a00 */
[----:B------:R-:W-:Y:S01]  /*3710*/  LEA.HI.X.SX32 R5, R5, R41, 0x1, P2 ;  /* 0x0000002905057211 */ /* 0x000fe200010f0eff */
[----:B-----5:R-:W-:Y:S01]  /*3720*/  IMAD R9, R6, c[0x0][0x198], RZ ;  /* 0x0000660006097a24 */ /* 0x020fe200078e02ff */
[----:B------:R-:W-:Y:S01]  /*3730*/  ISETP.LT.AND P2, PT, R7, c[0x0][0x17c], !P0 ;  /* 0x00005f0007007a0c */ /* 0x000fe20004741270 */
[----:B0-----:R0:W-:Y:S01]  /*3740*/  @P1 STG.E.U16 [R2.64], R42 ;  /* 0x0000002a02001986 */ /* 0x0011e2000c101506 */
[----:B------:R-:W-:-:S03]  /*3750*/  LEA R6, P1, R12, R40, 0x1 ;  /* 0x000000280c067211 */ /* 0x000fc600078208ff */
[----:B-1----:R1:W-:Y:S01]  /*3760*/  @P5 STG.E.U16 [R4.64], R46 ;  /* 0x0000002e04005986 */ /* 0x0023e2000c101506 */
[----:B------:R-:W-:Y:S01]  /*3770*/  LEA.HI.X.SX32 R7, R12, R41, 0x1, P1 ;  /* 0x000000290c077211 */ /* 0x000fe200008f0eff */
[C---:B------:R-:W-:Y:S01]  /*3780*/  IMAD R12, R8.reuse, c[0x0][0x198], RZ ;  /* 0x00006600080c7a24 */ /* 0x040fe200078e02ff */
[----:B------:R-:W-:Y:S02]  /*3790*/  ISETP.LT.AND P1, PT, R8, c[0x0][0x17c], !P0 ;  /* 0x00005f0008007a0c */ /* 0x000fe40004721270 */
[-C--:B------:R-:W-:Y:S01]  /*37a0*/  LEA R8, P6, R36, R40.reuse, 0x1 ;  /* 0x0000002824087211 */ /* 0x080fe200078c08ff */
[----:B--2---:R2:W-:Y:S01]  /*37b0*/  @P3 STG.E.U16 [R6.64], R50 ;  /* 0x0000003206003986 */ /* 0x0045e2000c101506 */
[C---:B------:R-:W-:Y:S01]  /*37c0*/  ISETP.LT.AND P3, PT, R11.reuse, c[0x0][0x17c], !P0 ;  /* 0x00005f000b007a0c */ /* 0x040fe20004761270 */
[----:B------:R-:W-:Y:S01]  /*37d0*/  IMAD R11, R11, c[0x0][0x198], RZ ;  /* 0x000066000b0b7a24 */ /* 0x000fe200078e02ff */
[----:B0-----:R-:W-:Y:S02]  /*37e0*/  LEA R2, P5, R9, R40, 0x1 ;  /* 0x0000002809027211 */ /* 0x001fe400078a08ff */
[----:B------:R-:W-:-:S02]  /*37f0*/  PRMT R42, R42, 0x7632, R42 ;  /* 0x000076322a2a7816 */ /* 0x000fc4000000002a */
[-C--:B------:R-:W-:Y:S02]  /*3800*/  LEA.HI.X.SX32 R3, R9, R41.reuse, 0x1, P5 ;  /* 0x0000002909037211 */ /* 0x080fe400028f0eff */
[----:B-1----:R-:W-:Y:S02]  /*3810*/  LEA R4, P5, R12, R40, 0x1 ;  /* 0x000000280c047211 */ /* 0x002fe400078a08ff */
[-C--:B------:R-:W-:Y:S01]  /*3820*/  LEA.HI.X.SX32 R9, R36, R41.reuse, 0x1, P6 ;  /* 0x0000002924097211 */ /* 0x080fe200030f0eff */
[----:B---3--:R-:W-:Y:S01]  /*3830*/  @P4 STG.E.U16 [R2.64], R54 ;  /* 0x0000003602004986 */ /* 0x008fe2000c101506 */
[----:B------:R-:W-:Y:S01]  /*3840*/  LEA.HI.X.SX32 R5, R12, R41, 0x1, P5 ;  /* 0x000000290c057211 */ /* 0x000fe200028f0eff */
[----:B------:R-:W-:Y:S01]  /*3850*/  IMAD R12, R10, c[0x0][0x198], RZ ;  /* 0x000066000a0c7a24 */ /* 0x000fe200078e02ff */
[----:B------:R-:W-:Y:S01]  /*3860*/  PRMT R46, R46, 0x7632, R46 ;  /* 0x000076322e2e7816 */ /* 0x000fe2000000002e */
[----:B----4-:R-:W-:Y:S01]  /*3870*/  @P2 STG.E.U16 [R8.64], R44 ;  /* 0x0000002c08002986 */ /* 0x010fe2000c101506 */
[----:B------:R-:W-:-:S02]  /*3880*/  ISETP.LT.AND P2, PT, R10, c[0x0][0x17c], !P0 ;  /* 0x00005f000a007a0c */ /* 0x000fc40004741270 */
[CC--:B------:R-:W-:Y:S01]  /*3890*/  LEA R10, P4, R11.reuse, R40.reuse, 0x1 ;  /* 0x000000280b0a7211 */ /* 0x0c0fe200078808ff */
[----:B------:R0:W-:Y:S01]  /*38a0*/  @P1 STG.E.U16 [R4.64], R48 ;  /* 0x0000003004001986 */ /* 0x0001e2000c101506 */
[-C--:B--2---:R-:W-:Y:S02]  /*38b0*/  LEA R6, P5, R12, R40.reuse, 0x1 ;  /* 0x000000280c067211 */ /* 0x084fe400078a08ff */
[-C--:B------:R-:W-:Y:S02]  /*38c0*/  LEA.HI.X.SX32 R11, R11, R41.reuse, 0x1, P4 ;  /* 0x000000290b0b7211 */ /* 0x080fe400020f0eff */
[C---:B------:R-:W-:Y:S01]  /*38d0*/  ISETP.LT.AND P4, PT, R34.reuse, c[0x0][0x17c], !P0 ;  /* 0x00005f0022007a0c */ /* 0x040fe20004781270 */
[----:B------:R-:W-:Y:S01]  /*38e0*/  IMAD R34, R34, c[0x0][0x198], RZ ;  /* 0x0000660022227a24 */ /* 0x000fe200078e02ff */
[----:B------:R-:W-:Y:S01]  /*38f0*/  LEA.HI.X.SX32 R7, R12, R41, 0x1, P5 ;  /* 0x000000290c077211 */ /* 0x000fe200028f0eff */
[----:B------:R1:W-:Y:S01]  /*3900*/  @P3 STG.E.U16 [R10.64], R52 ;  /* 0x000000340a003986 */ /* 0x0003e2000c101506 */
[C---:B------:R-:W-:Y:S01]  /*3910*/  ISETP.LT.AND P1, PT, R35.reuse, c[0x0][0x17c], !P0 ;  /* 0x00005f0023007a0c */ /* 0x040fe20004721270 */
[----:B------:R-:W-:Y:S01]  /*3920*/  IMAD R35, R35, c[0x0][0x198], RZ ;  /* 0x0000660023237a24 */ /* 0x000fe200078e02ff */
[----:B------:R-:W-:Y:S01]  /*3930*/  PRMT R50, R50, 0x7632, R50 ;  /* 0x0000763232327816 */ /* 0x000fe20000000032 */
[----:B------:R-:W-:Y:S01]  /*3940*/  @P2 STG.E.U16 [R6.64], R56 ;  /* 0x0000003806002986 */ /* 0x000fe2000c101506 */
[----:B0-----:R-:W-:-:S02]  /*3950*/  LEA R4, P2, R34, R40, 0x1 ;  /* 0x0000002822047211 */ /* 0x001fc400078408ff */
[-C--:B------:R-:W-:Y:S02]  /*3960*/  LEA R2, P3, R35, R40.reuse, 0x1 ;  /* 0x0000002823027211 */ /* 0x080fe400078608ff */
[-C--:B------:R-:W-:Y:S02]  /*3970*/  LEA.HI.X.SX32 R5, R34, R41.reuse, 0x1, P2 ;  /* 0x0000002922057211 */ /* 0x080fe400010f0eff */
[C---:B------:R-:W-:Y:S01]  /*3980*/  ISETP.LT.AND P2, PT, R33.reuse, c[0x0][0x17c], !P0 ;  /* 0x00005f0021007a0c */ /* 0x040fe20004741270 */
[----:B------:R-:W-:Y:S01]  /*3990*/  IMAD R33, R33, c[0x0][0x198], RZ ;  /* 0x0000660021217a24 */ /* 0x000fe200078e02ff */
[-C--:B------:R-:W-:Y:S01]  /*39a0*/  LEA.HI.X.SX32 R3, R35, R41.reuse, 0x1, P3 ;  /* 0x0000002923037211 */ /* 0x080fe200018f0eff */
[----:B-1----:R-:W-:Y:S01]  /*39b0*/  IMAD R11, R13, c[0x0][0x198], RZ ;  /* 0x000066000d0b7a24 */ /* 0x002fe200078e02ff */
[----:B------:R-:W-:Y:S02]  /*39c0*/  PRMT R54, R54, 0x7632, R54 ;  /* 0x0000763236367816 */ /* 0x000fe40000000036 */
[C---:B------:R-:W-:Y:S01]  /*39d0*/  LEA R8, P3, R33.reuse, R40, 0x1 ;  /* 0x0000002821087211 */ /* 0x040fe200078608ff */
[----:B------:R0:W-:Y:S01]  /*39e0*/  @P1 STG.E.U16 [R2.64], R42 ;  /* 0x0000002a02001986 */ /* 0x0001e2000c101506 */
[C---:B------:R-:W-:Y:S01]  /*39f0*/  ISETP.LT.AND P1, PT, R32.reuse, c[0x0][0x17c], !P0 ;  /* 0x00005f0020007a0c */ /* 0x040fe20004721270 */
[----:B------:R-:W-:Y:S01]  /*3a00*/  IMAD R32, R32, c[0x0][0x198], RZ ;  /* 0x0000660020207a24 */ /* 0x000fe200078e02ff */
[----:B------:R-:W-:Y:S01]  /*3a10*/  LEA.HI.X.SX32 R9, R33, R41, 0x1, P3 ;  /* 0x0000002921097211 */ /* 0x000fe200018f0eff */
[----:B------:R1:W-:Y:S01]  /*3a20*/  @P4 STG.E.U16 [R4.64], R46 ;  /* 0x0000002e04004986 */ /* 0x0003e2000c101506 */
[C---:B------:R-:W-:Y:S01]  /*3a30*/  ISETP.LT.AND P4, PT, R31.reuse, c[0x0][0x17c], !P0 ;  /* 0x00005f001f007a0c */ /* 0x040fe20004781270 */
[----:B------:R-:W-:Y:S01]  /*3a40*/  IMAD R31, R31, c[0x0][0x198], RZ ;  /* 0x000066001f1f7a24 */ /* 0x000fe200078e02ff */
[C---:B------:R-:W-:Y:S01]  /*3a50*/  ISETP.LT.AND P3, PT, R30.reuse, c[0x0][0x17c], !P0 ;  /* 0x00005f001e007a0c */ /* 0x040fe20004761270 */
[----:B------:R-:W-:Y:S01]  /*3a60*/  IMAD R30, R30, c[0x0][0x198], RZ ;  /* 0x000066001e1e7a24 */ /* 0x000fe200078e02ff */
[----:B------:R2:W-:Y:S01]  /*3a70*/  @P2 STG.E.U16 [R8.64], R50 ;  /* 0x0000003208002986 */ /* 0x0005e2000c101506 */
[----:B------:R-:W-:-:S02]  /*3a80*/  PRMT R44, R44, 0x7632, R44 ;  /* 0x000076322c2c7816 */ /* 0x000fc4000000002c */
[-C--:B0-----:R-:W-:Y:S02]  /*3a90*/  LEA R2, P2, R32, R40.reuse, 0x1 ;  /* 0x0000002820027211 */ /* 0x081fe400078408ff */
[-C--:B------:R-:W-:Y:S02]  /*3aa0*/  LEA R6, P6, R30, R40.reuse, 0x1 ;  /* 0x000000281e067211 */ /* 0x080fe400078c08ff */
[C---:B-1----:R-:W-:Y:S02]  /*3ab0*/  LEA R4, P5, R31.reuse, R40, 0x1 ;  /* 0x000000281f047211 */ /* 0x042fe400078a08ff */
[-C--:B------:R-:W-:Y:S02]  /*3ac0*/  LEA.HI.X.SX32 R3, R32, R41.reuse, 0x1, P2 ;  /* 0x0000002920037211 */ /* 0x080fe400010f0eff */
[-C--:B------:R-:W-:Y:S02]  /*3ad0*/  LEA.HI.X.SX32 R5, R31, R41.reuse, 0x1, P5 ;  /* 0x000000291f057211 */ /* 0x080fe400028f0eff */
[----:B------:R-:W-:Y:S01]  /*3ae0*/  PRMT R48, R48, 0x7632, R48 ;  /* 0x0000763230307816 */ /* 0x000fe20000000030 */
[----:B------:R0:W-:Y:S01]  /*3af0*/  @P1 STG.E.U16 [R2.64], R54 ;  /* 0x0000003602001986 */ /* 0x0001e2000c101506 */
[----:B------:R-:W-:-:S02]  /*3b00*/  LEA.HI.X.SX32 R7, R30, R41, 0x1, P6 ;  /* 0x000000291e077211 */ /* 0x000fc400030f0eff */
[C---:B------:R-:W-:Y:S01]  /*3b10*/  ISETP.LT.AND P1, PT, R29.reuse, c[0x0][0x17c], !P0 ;  /* 0x00005f001d007a0c */ /* 0x040fe20004721270 */
[----:B------:R1:W-:Y:S01]  /*3b20*/  @P4 STG.E.U16 [R4.64], R44 ;  /* 0x0000002c04004986 */ /* 0x0003e2000c101506 */
[----:B------:R-:W-:Y:S01]  /*3b30*/  IMAD R29, R29, c[0x0][0x198], RZ ;  /* 0x000066001d1d7a24 */ /* 0x000fe200078e02ff */
[C---:B------:R-:W-:Y:S01]  /*3b40*/  ISETP.LT.AND P2, PT, R27.reuse, c[0x0][0x17c], !P0 ;  /* 0x00005f001b007a0c */ /* 0x040fe20004741270 */
[----:B------:R-:W-:Y:S01]  /*3b50*/  IMAD R27, R27, c[0x0][0x198], RZ ;  /* 0x000066001b1b7a24 */ /* 0x000fe200078e02ff */
[----:B------:R3:W-:Y:S01]  /*3b60*/  @P3 STG.E.U16 [R6.64], R48 ;  /* 0x0000003006003986 */ /* 0x0007e2000c101506 */
[C---:B------:R-:W-:Y:S01]  /*3b70*/  ISETP.LT.AND P3, PT, R28.reuse, c[0x0][0x17c], !P0 ;  /* 0x00005f001c007a0c */ /* 0x040fe20004761270 */
[----:B------:R-:W-:Y:S01]  /*3b80*/  IMAD R28, R28, c[0x0][0x198], RZ ;  /* 0x000066001c1c7a24 */ /* 0x000fe200078e02ff */
[-C--:B--2---:R-:W-:Y:S02]  /*3b90*/  LEA R8, P6, R29, R40.reuse, 0x1 ;  /* 0x000000281d087211 */ /* 0x084fe400078c08ff */
[C---:B------:R-:W-:Y:S01]  /*3ba0*/  ISETP.LT.AND P4, PT, R26.reuse, c[0x0][0x17c], !P0 ;  /* 0x00005f001a007a0c */ /* 0x040fe20004781270 */
[----:B------:R-:W-:Y:S01]  /*3bb0*/  IMAD R26, R26, c[0x0][0x198], RZ ;  /* 0x000066001a1a7a24 */ /* 0x000fe200078e02ff */
[----:B0-----:R-:W-:-:S02]  /*3bc0*/  LEA R2, P5, R28, R40, 0x1 ;  /* 0x000000281c027211 */ /* 0x001fc400078a08ff */
[----:B------:R-:W-:Y:S02]  /*3bd0*/  PRMT R52, R52, 0x7632, R52 ;  /* 0x0000763234347816 */ /* 0x000fe40000000034 */
[-C--:B------:R-:W-:Y:S02]  /*3be0*/  LEA.HI.X.SX32 R9, R29, R41.reuse, 0x1, P6 ;  /* 0x000000291d097211 */ /* 0x080fe400030f0eff */
[-C--:B-1----:R-:W-:Y:S02]  /*3bf0*/  LEA R4, P6, R27, R40.reuse, 0x1 ;  /* 0x000000281b047211 */ /* 0x082fe400078c08ff */
[----:B------:R-:W-:Y:S01]  /*3c00*/  PRMT R56, R56, 0x7632, R56 ;  /* 0x0000763238387816 */ /* 0x000fe20000000038 */
[----:B------:R0:W-:Y:S01]  /*3c10*/  @P1 STG.E.U16 [R8.64], R52 ;  /* 0x0000003408001986 */ /* 0x0001e2000c101506 */
[----:B------:R-:W-:Y:S02]  /*3c20*/  LEA.HI.X.SX32 R3, R28, R41, 0x1, P5 ;  /* 0x000000291c037211 */ /* 0x000fe400028f0eff */
[----:B---3--:R-:W-:-:S02]  /*3c30*/  LEA R6, P5, R26, R40, 0x1 ;  /* 0x000000281a067211 */ /* 0x008fc400078a08ff */
[-C--:B------:R-:W-:Y:S01]  /*3c40*/  LEA.HI.X.SX32 R5, R27, R41.reuse, 0x1, P6 ;  /* 0x000000291b057211 */ /* 0x080fe200030f0eff */
[----:B------:R1:W-:Y:S01]  /*3c50*/  @P3 STG.E.U16 [R2.64], R56 ;  /* 0x0000003802003986 */ /* 0x0003e2000c101506 */
[----:B------:R-:W-:Y:S02]  /*3c60*/  LEA.HI.X.SX32 R7, R26, R41, 0x1, P5 ;  /* 0x000000291a077211 */ /* 0x000fe400028f0eff */
[C---:B------:R-:W-:Y:S01]  /*3c70*/  ISETP.LT.AND P1, PT, R25.reuse, c[0x0][0x17c], !P0 ;  /* 0x00005f0019007a0c */ /* 0x040fe20004721270 */
[----:B------:R-:W-:Y:S01]  /*3c80*/  IMAD R25, R25, c[0x0][0x198], RZ ;  /* 0x0000660019197a24 */ /* 0x000fe200078e02ff */
[C---:B------:R-:W-:Y:S01]  /*3c90*/  ISETP.LT.AND P3, PT, R24.reuse, c[0x0][0x17c], !P0 ;  /* 0x00005f0018007a0c */ /* 0x040fe20004761270 */
[----:B------:R-:W-:Y:S01]  /*3ca0*/  IMAD R24, R24, c[0x0][0x198], RZ ;  /* 0x0000660018187a24 */ /* 0x000fe200078e02ff */
[----:B------:R2:W-:Y:S01]  /*3cb0*/  @P2 STG.E.U16 [R4.64], R43 ;  /* 0x0000002b04002986 */ /* 0x0005e2000c101506 */
[C---:B------:R-:W-:Y:S01]  /*3cc0*/  ISETP.LT.AND P2, PT, R23.reuse, c[0x0][0x17c], !P0 ;  /* 0x00005f0017007a0c */ /* 0x040fe20004741270 */
[----:B------:R-:W-:Y:S01]  /*3cd0*/  IMAD R23, R23, c[0x0][0x198], RZ ;  /* 0x0000660017177a24 */ /* 0x000fe200078e02ff */
[-C--:B0-----:R-:W-:Y:S01]  /*3ce0*/  LEA R8, P6, R25, R40.reuse, 0x1 ;  /* 0x0000002819087211 */ /* 0x081fe200078c08ff */
[----:B------:R0:W-:Y:S01]  /*3cf0*/  @P4 STG.E.U16 [R6.64], R47 ;  /* 0x0000002f06004986 */ /* 0x0001e2000c101506 */
[C---:B------:R-:W-:Y:S01]  /*3d00*/  ISETP.LT.AND P4, PT, R22.reuse, c[0x0][0x17c], !P0 ;  /* 0x00005f0016007a0c */ /* 0x040fe20004781270 */
[----:B------:R-:W-:Y:S01]  /*3d10*/  IMAD R22, R22, c[0x0][0x198], RZ ;  /* 0x0000660016167a24 */ /* 0x000fe200078e02ff */
[----:B-1----:R-:W-:-:S02]  /*3d20*/  LEA R2, P5, R24, R40, 0x1 ;  /* 0x0000002818027211 */ /* 0x002fc400078a08ff */
[-C--:B------:R-:W-:Y:S02]  /*3d30*/  LEA.HI.X.SX32 R9, R25, R41.reuse, 0x1, P6 ;  /* 0x0000002919097211 */ /* 0x080fe400030f0eff */
[-C--:B------:R-:W-:Y:S02]  /*3d40*/  LEA.HI.X.SX32 R3, R24, R41.reuse, 0x1, P5 ;  /* 0x0000002918037211 */ /* 0x080fe400028f0eff */
[-C--:B--2---:R-:W-:Y:S01]  /*3d50*/  LEA R4, P6, R23, R40.reuse, 0x1 ;  /* 0x0000002817047211 */ /* 0x084fe200078c08ff */
[----:B------:R1:W-:Y:S01]  /*3d60*/  @P1 STG.E.U16 [R8.64], R51 ;  /* 0x0000003308001986 */ /* 0x0003e2000c101506 */
[C---:B------:R-:W-:Y:S01]  /*3d70*/  ISETP.LT.AND P1, PT, R21.reuse, c[0x0][0x17c], !P0 ;  /* 0x00005f0015007a0c */ /* 0x040fe20004721270 */
[----:B------:R-:W-:Y:S01]  /*3d80*/  IMAD R21, R21, c[0x0][0x198], RZ ;  /* 0x0000660015157a24 */ /* 0x000fe200078e02ff */
[----:B0-----:R-:W-:Y:S01]  /*3d90*/  LEA R6, P5, R22, R40, 0x1 ;  /* 0x0000002816067211 */ /* 0x001fe200078a08ff */
[----:B------:R0:W-:Y:S01]  /*3da0*/  @P3 STG.E.U16 [R2.64], R55 ;  /* 0x0000003702003986 */ /* 0x0001e2000c101506 */
[----:B------:R-:W-:-:S02]  /*3db0*/  LEA.HI.X.SX32 R5, R23, R41, 0x1, P6 ;  /* 0x0000002917057211 */ /* 0x000fc400030f0eff */
[----:B------:R-:W-:Y:S02]  /*3dc0*/  LEA.HI.X.SX32 R7, R22, R41, 0x1, P5 ;  /* 0x0000002916077211 */ /* 0x000fe400028f0eff */
[C---:B------:R-:W-:Y:S01]  /*3dd0*/  ISETP.LT.AND P3, PT, R20.reuse, c[0x0][0x17c], !P0 ;  /* 0x00005f0014007a0c */ /* 0x040fe20004761270 */
[----:B------:R-:W-:Y:S01]  /*3de0*/  IMAD R20, R20, c[0x0][0x198], RZ ;  /* 0x0000660014147a24 */ /* 0x000fe200078e02ff */
[----:B------:R2:W-:Y:S01]  /*3df0*/  @P2 STG.E.U16 [R4.64], R45 ;  /* 0x0000002d04002986 */ /* 0x0005e2000c101506 */
[C---:B------:R-:W-:Y:S01]  /*3e00*/  ISETP.LT.AND P2, PT, R19.reuse, c[0x0][0x17c], !P0 ;  /* 0x00005f0013007a0c */ /* 0x040fe20004741270 */
[----:B------:R-:W-:Y:S01]  /*3e10*/  IMAD R19, R19, c[0x0][0x198], RZ ;  /* 0x0000660013137a24 */ /* 0x000fe200078e02ff */
[-C--:B-1----:R-:W-:Y:S01]  /*3e20*/  LEA R8, P6, R21, R40.reuse, 0x1 ;  /* 0x0000002815087211 */ /* 0x082fe200078c08ff */
[----:B------:R1:W-:Y:S01]  /*3e30*/  @P4 STG.E.U16 [R6.64], R49 ;  /* 0x0000003106004986 */ /* 0x0003e2000c101506 */
[C---:B------:R-:W-:Y:S01]  /*3e40*/  ISETP.LT.AND P4, PT, R18.reuse, c[0x0][0x17c], !P0 ;  /* 0x00005f0012007a0c */ /* 0x040fe20004781270 */
[----:B------:R-:W-:Y:S01]  /*3e50*/  IMAD R18, R18, c[0x0][0x198], RZ ;  /* 0x0000660012127a24 */ /* 0x000fe200078e02ff */
[----:B0-----:R-:W-:-:S02]  /*3e60*/  LEA R2, P5, R20, R40, 0x1 ;  /* 0x0000002814027211 */ /* 0x001fc400078a08ff */
[-C--:B------:R-:W-:Y:S02]  /*3e70*/  LEA.HI.X.SX32 R9, R21, R41.reuse, 0x1, P6 ;  /* 0x0000002915097211 */ /* 0x080fe400030f0eff */
[-C--:B------:R-:W-:Y:S02]  /*3e80*/  LEA.HI.X.SX32 R3, R20, R41.reuse, 0x1, P5 ;  /* 0x0000002914037211 */ /* 0x080fe400028f0eff */
[-C--:B--2---:R-:W-:Y:S01]  /*3e90*/  LEA R4, P6, R19, R40.reuse, 0x1 ;  /* 0x0000002813047211 */ /* 0x084fe200078c08ff */
[----:B------:R0:W-:Y:S01]  /*3ea0*/  @P1 STG.E.U16 [R8.64], R53 ;  /* 0x0000003508001986 */ /* 0x0001e2000c101506 */
[----:B------:R-:W-:Y:S02]  /*3eb0*/  PRMT R43, R43, 0x7632, R43 ;  /* 0x000076322b2b7816 */ /* 0x000fe4000000002b */
[----:B-1----:R-:W-:Y:S01]  /*3ec0*/  LEA R6, P5, R18, R40, 0x1 ;  /* 0x0000002812067211 */ /* 0x002fe200078a08ff */
[----:B------:R-:W-:Y:S01]  /*3ed0*/  @P3 STG.E.U16 [R2.64], R57 ;  /* 0x0000003902003986 */ /* 0x000fe2000c101506 */
[----:B------:R-:W-:-:S02]  /*3ee0*/  LEA.HI.X.SX32 R5, R19, R41, 0x1, P6 ;  /* 0x0000002913057211 */ /* 0x000fc400030f0eff */
[----:B------:R-:W-:Y:S02]  /*3ef0*/  PRMT R47, R47, 0x7632, R47 ;  /* 0x000076322f2f7816 */ /* 0x000fe4000000002f */
[----:B------:R-:W-:Y:S01]  /*3f00*/  LEA.HI.X.SX32 R7, R18, R41, 0x1, P5 ;  /* 0x0000002912077211 */ /* 0x000fe200028f0eff */
[----:B------:R1:W-:Y:S01]  /*3f10*/  @P2 STG.E.U16 [R4.64], R43 ;  /* 0x0000002b04002986 */ /* 0x0003e2000c101506 */
[C---:B------:R-:W-:Y:S01]  /*3f20*/  ISETP.LT.AND P3, PT, R15.reuse, c[0x0][0x17c], !P0 ;  /* 0x00005f000f007a0c */ /* 0x040fe20004761270 */
[----:B------:R-:W-:Y:S01]  /*3f30*/  IMAD R15, R15, c[0x0][0x198], RZ ;  /* 0x000066000f0f7a24 */ /* 0x000fe200078e02ff */
[----:B------:R-:W-:Y:S01]  /*3f40*/  ISETP.LT.AND P5, PT, R17, c[0x0][0x17c], !P0 ;  /* 0x00005f0011007a0c */ /* 0x000fe200047a1270 */
[----:B------:R2:W-:Y:S01]  /*3f50*/  @P4 STG.E.U16 [R6.64], R47 ;  /* 0x0000002f06004986 */ /* 0x0005e2000c101506 */
[C---:B------:R-:W-:Y:S01]  /*3f60*/  ISETP.LT.AND P4, PT, R16.reuse, c[0x0][0x17c], !P0 ;  /* 0x00005f0010007a0c */ /* 0x040fe20004781270 */
[----:B------:R-:W-:Y:S01]  /*3f70*/  IMAD R16, R16, c[0x0][0x198], RZ ;  /* 0x0000660010107a24 */ /* 0x000fe200078e02ff */
[----:B------:R-:W-:Y:S01]  /*3f80*/  PRMT R51, R51, 0x7632, R51 ;  /* 0x0000763233337816 */ /* 0x000fe20000000033 */
[----:B------:R-:W-:Y:S01]  /*3f90*/  IMAD R17, R17, c[0x0][0x198], RZ ;  /* 0x0000660011117a24 */ /* 0x000fe200078e02ff */
[----:B------:R-:W-:Y:S01]  /*3fa0*/  PRMT R55, R55, 0x7632, R55 ;  /* 0x0000763237377816 */ /* 0x000fe20000000037 */
[----:B0-----:R-:W-:Y:S01]  /*3fb0*/  IMAD R9, R14, c[0x0][0x198], RZ ;  /* 0x000066000e097a24 */ /* 0x001fe200078e02ff */
[----:B------:R-:W-:Y:S01]  /*3fc0*/  PRMT R45, R45, 0x7632, R45 ;  /* 0x000076322d2d7816 */ /* 0x000fe2000000002d */
[----:B------:R-:W-:Y:S01]  /*3fd0*/  IMAD R18, R0, c[0x0][0x198], RZ ;  /* 0x0000660000127a24 */ /* 0x000fe200078e02ff */
[----:B-1----:R-:W-:-:S02]  /*3fe0*/  LEA R4, P1, R16, R40, 0x1 ;  /* 0x0000002810047211 */ /* 0x002fc400078208ff */
[-C--:B------:R-:W-:Y:S02]  /*3ff0*/  LEA R2, P6, R17, R40.reuse, 0x1 ;  /* 0x0000002811027211 */ /* 0x080fe400078c08ff */
[-C--:B--2---:R-:W-:Y:S02]  /*4000*/  LEA R6, P2, R15, R40.reuse, 0x1 ;  /* 0x000000280f067211 */ /* 0x084fe400078408ff */
[-C--:B------:R-:W-:Y:S02]  /*4010*/  LEA.HI.X.SX32 R5, R16, R41.reuse, 0x1, P1 ;  /* 0x0000002910057211 */ /* 0x080fe400008f0eff */
[----:B------:R-:W-:Y:S02]  /*4020*/  LEA R10, P1, R11, R40, 0x1 ;  /* 0x000000280b0a7211 */ /* 0x000fe400078208ff */
[----:B------:R-:W-:Y:S02]  /*4030*/  LEA.HI.X.SX32 R7, R15, R41, 0x1, P2 ;  /* 0x000000290f077211 */ /* 0x000fe400010f0eff */
[----:B------:R-:W-:-:S02]  /*4040*/  ISETP.LT.AND P2, PT, R14, c[0x0][0x17c], !P0 ;  /* 0x00005f000e007a0c */ /* 0x000fc40004741270 */
[-C--:B------:R-:W-:Y:S02]  /*4050*/  LEA.HI.X.SX32 R11, R11, R41.reuse, 0x1, P1 ;  /* 0x000000290b0b7211 */ /* 0x080fe400008f0eff */
[----:B------:R-:W-:Y:S02]  /*4060*/  ISETP.LT.AND P1, PT, R13, c[0x0][0x17c], !P0 ;  /* 0x00005f000d007a0c */ /* 0x000fe40004721270 */
[----:B------:R-:W-:Y:S02]  /*4070*/  ISETP.LT.AND P0, PT, R0, c[0x0][0x17c], !P0 ;  /* 0x00005f0000007a0c */ /* 0x000fe40004701270 */
[-C--:B------:R-:W-:Y:S02]  /*4080*/  LEA.HI.X.SX32 R3, R17, R41.reuse, 0x1, P6 ;  /* 0x0000002911037211 */ /* 0x080fe400030f0eff */
[----:B------:R-:W-:Y:S02]  /*4090*/  LEA R8, P6, R9, R40, 0x1 ;  /* 0x0000002809087211 */ /* 0x000fe400078c08ff */
[----:B------:R-:W-:Y:S01]  /*40a0*/  PRMT R49, R49, 0x7632, R49 ;  /* 0x0000763231317816 */ /* 0x000fe20000000031 */
[----:B------:R0:W-:Y:S01]  /*40b0*/  @P5 STG.E.U16 [R2.64], R51 ;  /* 0x0000003302005986 */ /* 0x0001e2000c101506 */
[----:B------:R-:W-:-:S02]  /*40c0*/  LEA.HI.X.SX32 R9, R9, R41, 0x1, P6 ;  /* 0x0000002909097211 */ /* 0x000fc400030f0eff */
[----:B------:R-:W-:Y:S01]  /*40d0*/  PRMT R53, R53, 0x7632, R53 ;  /* 0x0000763235357816 */ /* 0x000fe20000000035 */
[----:B------:R0:W-:Y:S01]  /*40e0*/  @P4 STG.E.U16 [R4.64], R55 ;  /* 0x0000003704004986 */ /* 0x0001e2000c101506 */
[----:B------:R-:W-:-:S03]  /*40f0*/  LEA R12, P6, R18, R40, 0x1 ;  /* 0x00000028120c7211 */ /* 0x000fc600078c08ff */
[----:B------:R0:W-:Y:S01]  /*4100*/  @P3 STG.E.U16 [R6.64], R45 ;  /* 0x0000002d06003986 */ /* 0x0001e2000c101506 */
[----:B------:R-:W-:-:S03]  /*4110*/  LEA.HI.X.SX32 R13, R18, R41, 0x1, P6 ;  /* 0x00000029120d7211 */ /* 0x000fc600030f0eff */
[----:B------:R0:W-:Y:S04]  /*4120*/  @P2 STG.E.U16 [R8.64], R49 ;  /* 0x0000003108002986 */ /* 0x0001e8000c101506 */
[----:B------:R0:W-:Y:S01]  /*4130*/  @P1 STG.E.U16 [R10.64], R53 ;  /* 0x000000350a001986 */ /* 0x0001e2000c101506 */
[----:B------:R-:W-:Y:S05]  /*4140*/  @!P0 EXIT ;  /* 0x000000000000894d */ /* 0x000fea0003800000 */
[----:B0-----:R-:W-:-:S05]  /*4150*/  PRMT R6, R57, 0x7632, R6 ;  /* 0x0000763239067816 */ /* 0x001fca0000000006 */
[----:B------:R-:W-:Y:S01]  /*4160*/  STG.E.U16 [R12.64], R6 ;  /* 0x000000060c007986 */ /* 0x000fe2000c101506 */
[----:B------:R-:W-:Y:S05]  /*4170*/  EXIT ;  /* 0x000000000000794d */ /* 0x000fea0003800000 */
.L_x_4:
[----:B------:R-:W-:-:S00]  /*4180*/  BRA `(.L_x_4) ;  /* 0xfffffff000007947 */ /* 0x000fc0000383ffff */
[----:B------:R-:W-:-:S00]  /*4190*/  NOP ;  /* 0x0000000000007918 */ /* 0x000fc00000000000 */
        /* <DEDUP_REMOVED lines=14> */
.L_x_5:


//--------------------- .nv.shared.matmul_kernel  --------------------------
	.section	.nv.shared.matmul_kernel,"aw",@nobits
	.sectionflags	@""
	.align	16
